//
// Generated by NVIDIA NVVM Compiler
//
// Compiler Build ID: CL-36424714
// Cuda compilation tools, release 13.0, V13.0.88
// Based on NVVM 20.0.0
//

.version 9.0
.target sm_100
.address_size 64

	// .globl	_Z12playerA_turnPc

.visible .entry _Z12playerA_turnPc(
	.param .u64 .ptr .align 1 _Z12playerA_turnPc_param_0
)
{
	.reg .pred 	%p<226>;
	.reg .b16 	%rs<119>;
	.reg .b64 	%rd<66>;

	ld.param.u64 	%rd7, [_Z12playerA_turnPc_param_0];
	cvta.to.global.u64 	%rd1, %rd7;
	ld.global.u8 	%rs1, [%rd1];
	setp.eq.s16 	%p3, %rs1, 88;
	@%p3 bra 	$L__BB0_2;
	ld.global.u8 	%rs110, [%rd1+1];
	bra.uni 	$L__BB0_7;
$L__BB0_2:
	ld.global.u8 	%rs110, [%rd1+1];
	setp.eq.s16 	%p4, %rs110, 88;
	@%p4 bra 	$L__BB0_4;
	ld.global.u8 	%rs109, [%rd1+2];
	bra.uni 	$L__BB0_5;
$L__BB0_4:
	ld.global.u8 	%rs109, [%rd1+2];
	setp.eq.s16 	%p5, %rs109, 32;
	mov.b64 	%rd65, 8589934592;
	@%p5 bra 	$L__BB0_105;
$L__BB0_5:
	setp.ne.s16 	%p6, %rs109, 88;
	@%p6 bra 	$L__BB0_7;
	setp.eq.s16 	%p7, %rs110, 32;
	mov.b64 	%rd65, 4294967296;
	@%p7 bra 	$L__BB0_105;
$L__BB0_7:
	setp.ne.s16 	%p8, %rs110, 88;
	@%p8 bra 	$L__BB0_9;
	ld.global.u8 	%rs37, [%rd1+2];
	setp.eq.s16 	%p9, %rs37, 88;
	setp.eq.s16 	%p10, %rs1, 32;
	and.pred  	%p11, %p9, %p10;
	mov.b64 	%rd65, 0;
	@%p11 bra 	$L__BB0_105;
$L__BB0_9:
	ld.global.u8 	%rs8, [%rd1+3];
	setp.eq.s16 	%p12, %rs8, 88;
	@%p12 bra 	$L__BB0_11;
	ld.global.u8 	%rs112, [%rd1+4];
	bra.uni 	$L__BB0_16;
$L__BB0_11:
	ld.global.u8 	%rs112, [%rd1+4];
	setp.eq.s16 	%p13, %rs112, 88;
	@%p13 bra 	$L__BB0_13;
	ld.global.u8 	%rs111, [%rd1+5];
	bra.uni 	$L__BB0_14;
$L__BB0_13:
	ld.global.u8 	%rs111, [%rd1+5];
	setp.eq.s16 	%p14, %rs111, 32;
	mov.b64 	%rd65, 21474836480;
	@%p14 bra 	$L__BB0_105;
$L__BB0_14:
	setp.ne.s16 	%p15, %rs111, 88;
	@%p15 bra 	$L__BB0_16;
	setp.eq.s16 	%p16, %rs112, 32;
	mov.b64 	%rd65, 17179869184;
	@%p16 bra 	$L__BB0_105;
$L__BB0_16:
	setp.ne.s16 	%p17, %rs112, 88;
	@%p17 bra 	$L__BB0_18;
	ld.global.u8 	%rs40, [%rd1+5];
	setp.eq.s16 	%p18, %rs40, 88;
	setp.eq.s16 	%p19, %rs8, 32;
	and.pred  	%p20, %p18, %p19;
	mov.b64 	%rd65, 12884901888;
	@%p20 bra 	$L__BB0_105;
$L__BB0_18:
	ld.global.u8 	%rs15, [%rd1+6];
	setp.eq.s16 	%p21, %rs15, 88;
	@%p21 bra 	$L__BB0_20;
	ld.global.u8 	%rs114, [%rd1+7];
	bra.uni 	$L__BB0_25;
$L__BB0_20:
	ld.global.u8 	%rs114, [%rd1+7];
	setp.eq.s16 	%p22, %rs114, 88;
	@%p22 bra 	$L__BB0_22;
	ld.global.u8 	%rs113, [%rd1+8];
	bra.uni 	$L__BB0_23;
$L__BB0_22:
	ld.global.u8 	%rs113, [%rd1+8];
	setp.eq.s16 	%p23, %rs113, 32;
	mov.b64 	%rd65, 34359738368;
	@%p23 bra 	$L__BB0_105;
$L__BB0_23:
	setp.ne.s16 	%p24, %rs113, 88;
	@%p24 bra 	$L__BB0_25;
	setp.eq.s16 	%p25, %rs114, 32;
	mov.b64 	%rd65, 30064771072;
	@%p25 bra 	$L__BB0_105;
$L__BB0_25:
	setp.ne.s16 	%p26, %rs114, 88;
	@%p26 bra 	$L__BB0_27;
	ld.global.u8 	%rs43, [%rd1+8];
	setp.eq.s16 	%p27, %rs43, 88;
	setp.eq.s16 	%p28, %rs15, 32;
	and.pred  	%p29, %p27, %p28;
	mov.b64 	%rd65, 25769803776;
	@%p29 bra 	$L__BB0_105;
$L__BB0_27:
	setp.eq.s16 	%p30, %rs8, 88;
	setp.eq.s16 	%p31, %rs1, 88;
	setp.eq.s16 	%p32, %rs15, 32;
	and.pred  	%p33, %p30, %p32;
	mov.b64 	%rd17, 25769803776;
	and.pred  	%p34, %p33, %p31;
	mov.u64 	%rd65, %rd17;
	@%p34 bra 	$L__BB0_105;
	setp.eq.s16 	%p35, %rs15, 88;
	setp.eq.s16 	%p36, %rs1, 88;
	setp.eq.s16 	%p37, %rs8, 32;
	and.pred  	%p38, %p35, %p37;
	mov.b64 	%rd18, 12884901888;
	and.pred  	%p39, %p38, %p36;
	mov.u64 	%rd65, %rd18;
	@%p39 bra 	$L__BB0_105;
	setp.eq.s16 	%p40, %rs15, 88;
	setp.eq.s16 	%p41, %rs8, 88;
	setp.eq.s16 	%p42, %rs1, 32;
	and.pred  	%p43, %p40, %p42;
	mov.b64 	%rd19, 0;
	and.pred  	%p44, %p43, %p41;
	mov.u64 	%rd65, %rd19;
	@%p44 bra 	$L__BB0_105;
	setp.eq.s16 	%p45, %rs112, 88;
	setp.eq.s16 	%p46, %rs110, 88;
	setp.eq.s16 	%p47, %rs114, 32;
	and.pred  	%p48, %p45, %p47;
	mov.b64 	%rd20, 30064771072;
	and.pred  	%p49, %p48, %p46;
	mov.u64 	%rd65, %rd20;
	@%p49 bra 	$L__BB0_105;
	setp.eq.s16 	%p50, %rs114, 88;
	setp.eq.s16 	%p51, %rs110, 88;
	setp.eq.s16 	%p52, %rs112, 32;
	and.pred  	%p53, %p50, %p52;
	mov.b64 	%rd21, 17179869184;
	and.pred  	%p54, %p53, %p51;
	mov.u64 	%rd65, %rd21;
	@%p54 bra 	$L__BB0_105;
	setp.eq.s16 	%p55, %rs114, 88;
	setp.eq.s16 	%p56, %rs112, 88;
	setp.eq.s16 	%p57, %rs110, 32;
	and.pred  	%p58, %p55, %p57;
	mov.b64 	%rd22, 4294967296;
	and.pred  	%p59, %p58, %p56;
	mov.u64 	%rd65, %rd22;
	@%p59 bra 	$L__BB0_105;
	ld.global.u8 	%rs22, [%rd1+2];
	setp.eq.s16 	%p60, %rs22, 88;
	@%p60 bra 	$L__BB0_35;
	ld.global.u8 	%rs116, [%rd1+5];
	bra.uni 	$L__BB0_40;
$L__BB0_35:
	ld.global.u8 	%rs116, [%rd1+5];
	setp.eq.s16 	%p61, %rs116, 88;
	@%p61 bra 	$L__BB0_37;
	ld.global.u8 	%rs115, [%rd1+8];
	bra.uni 	$L__BB0_38;
$L__BB0_37:
	ld.global.u8 	%rs115, [%rd1+8];
	setp.eq.s16 	%p62, %rs115, 32;
	mov.b64 	%rd65, 34359738368;
	@%p62 bra 	$L__BB0_105;
$L__BB0_38:
	setp.ne.s16 	%p63, %rs115, 88;
	@%p63 bra 	$L__BB0_40;
	setp.eq.s16 	%p64, %rs116, 32;
	mov.b64 	%rd65, 21474836480;
	@%p64 bra 	$L__BB0_105;
$L__BB0_40:
	setp.ne.s16 	%p65, %rs116, 88;
	@%p65 bra 	$L__BB0_42;
	ld.global.u8 	%rs55, [%rd1+8];
	setp.eq.s16 	%p66, %rs55, 88;
	setp.eq.s16 	%p67, %rs22, 32;
	and.pred  	%p68, %p66, %p67;
	mov.b64 	%rd65, 8589934592;
	@%p68 bra 	$L__BB0_105;
$L__BB0_42:
	setp.ne.s16 	%p69, %rs112, 88;
	setp.ne.s16 	%p70, %rs1, 88;
	or.pred  	%p71, %p70, %p69;
	@%p71 bra 	$L__BB0_44;
	ld.global.u8 	%rs57, [%rd1+8];
	setp.eq.s16 	%p72, %rs57, 32;
	mov.b64 	%rd65, 34359738368;
	@%p72 bra 	$L__BB0_105;
$L__BB0_44:
	setp.ne.s16 	%p73, %rs1, 88;
	@%p73 bra 	$L__BB0_46;
	ld.global.u8 	%rs58, [%rd1+8];
	setp.eq.s16 	%p74, %rs58, 88;
	setp.eq.s16 	%p75, %rs112, 32;
	and.pred  	%p76, %p74, %p75;
	mov.u64 	%rd65, %rd21;
	@%p76 bra 	$L__BB0_105;
$L__BB0_46:
	setp.ne.s16 	%p77, %rs112, 88;
	@%p77 bra 	$L__BB0_48;
	ld.global.u8 	%rs61, [%rd1+8];
	setp.eq.s16 	%p78, %rs61, 88;
	setp.eq.s16 	%p79, %rs1, 32;
	and.pred  	%p80, %p78, %p79;
	mov.u64 	%rd65, %rd19;
	@%p80 bra 	$L__BB0_105;
$L__BB0_48:
	setp.eq.s16 	%p81, %rs22, 88;
	setp.eq.s16 	%p82, %rs15, 32;
	setp.eq.s16 	%p83, %rs112, 88;
	and.pred  	%p84, %p83, %p82;
	and.pred  	%p85, %p84, %p81;
	mov.u64 	%rd65, %rd17;
	@%p85 bra 	$L__BB0_105;
	setp.eq.s16 	%p86, %rs22, 88;
	setp.eq.s16 	%p87, %rs112, 32;
	setp.eq.s16 	%p88, %rs15, 88;
	and.pred  	%p89, %p88, %p87;
	and.pred  	%p90, %p89, %p86;
	mov.u64 	%rd65, %rd21;
	@%p90 bra 	$L__BB0_105;
	setp.eq.s16 	%p91, %rs15, 88;
	setp.eq.s16 	%p92, %rs112, 88;
	setp.eq.s16 	%p93, %rs22, 32;
	and.pred  	%p94, %p91, %p93;
	mov.b64 	%rd31, 8589934592;
	and.pred  	%p95, %p94, %p92;
	mov.u64 	%rd65, %rd31;
	@%p95 bra 	$L__BB0_105;
	setp.ne.s16 	%p96, %rs1, 79;
	setp.ne.s16 	%p97, %rs110, 79;
	or.pred  	%p98, %p96, %p97;
	@%p98 bra 	$L__BB0_53;
	setp.eq.s16 	%p100, %rs22, 32;
	mov.b64 	%rd65, 8589934592;
	mov.pred 	%p225, 0;
	@%p100 bra 	$L__BB0_95;
$L__BB0_53:
	setp.ne.s16 	%p101, %rs1, 79;
	@%p101 bra 	$L__BB0_55;
	setp.eq.s16 	%p103, %rs22, 79;
	setp.eq.s16 	%p104, %rs110, 32;
	and.pred  	%p105, %p103, %p104;
	mov.b64 	%rd65, 4294967296;
	mov.pred 	%p225, 0;
	@%p105 bra 	$L__BB0_95;
$L__BB0_55:
	setp.ne.s16 	%p106, %rs110, 79;
	@%p106 bra 	$L__BB0_57;
	setp.eq.s16 	%p108, %rs22, 79;
	setp.eq.s16 	%p109, %rs1, 32;
	and.pred  	%p110, %p108, %p109;
	mov.b64 	%rd65, 0;
	mov.pred 	%p225, 0;
	@%p110 bra 	$L__BB0_95;
$L__BB0_57:
	setp.ne.s16 	%p111, %rs8, 79;
	@%p111 bra 	$L__BB0_62;
	setp.ne.s16 	%p112, %rs112, 79;
	@%p112 bra 	$L__BB0_60;
	setp.eq.s16 	%p114, %rs116, 32;
	mov.b64 	%rd65, 21474836480;
	mov.pred 	%p225, 0;
	@%p114 bra 	$L__BB0_95;
$L__BB0_60:
	setp.ne.s16 	%p115, %rs116, 79;
	@%p115 bra 	$L__BB0_62;
	setp.eq.s16 	%p117, %rs112, 32;
	mov.b64 	%rd65, 17179869184;
	mov.pred 	%p225, 0;
	@%p117 bra 	$L__BB0_95;
$L__BB0_62:
	setp.ne.s16 	%p118, %rs112, 79;
	@%p118 bra 	$L__BB0_64;
	setp.eq.s16 	%p120, %rs116, 79;
	setp.eq.s16 	%p121, %rs8, 32;
	and.pred  	%p122, %p120, %p121;
	mov.b64 	%rd65, 12884901888;
	mov.pred 	%p225, 0;
	@%p122 bra 	$L__BB0_95;
$L__BB0_64:
	setp.ne.s16 	%p123, %rs15, 79;
	@%p123 bra 	$L__BB0_70;
	setp.eq.s16 	%p124, %rs114, 79;
	@%p124 bra 	$L__BB0_67;
	ld.global.u8 	%rs117, [%rd1+8];
	bra.uni 	$L__BB0_68;
$L__BB0_67:
	ld.global.u8 	%rs117, [%rd1+8];
	setp.eq.s16 	%p126, %rs117, 32;
	mov.b64 	%rd65, 34359738368;
	mov.pred 	%p225, 0;
	@%p126 bra 	$L__BB0_95;
$L__BB0_68:
	setp.ne.s16 	%p127, %rs117, 79;
	@%p127 bra 	$L__BB0_70;
	setp.eq.s16 	%p129, %rs114, 32;
	mov.b64 	%rd65, 30064771072;
	mov.pred 	%p225, 0;
	@%p129 bra 	$L__BB0_95;
$L__BB0_70:
	setp.ne.s16 	%p130, %rs114, 79;
	@%p130 bra 	$L__BB0_72;
	ld.global.u8 	%rs78, [%rd1+8];
	setp.eq.s16 	%p132, %rs78, 79;
	setp.eq.s16 	%p133, %rs15, 32;
	and.pred  	%p134, %p132, %p133;
	mov.b64 	%rd65, 25769803776;
	mov.pred 	%p225, 0;
	@%p134 bra 	$L__BB0_95;
$L__BB0_72:
	setp.eq.s16 	%p136, %rs8, 79;
	setp.eq.s16 	%p137, %rs1, 79;
	setp.eq.s16 	%p138, %rs15, 32;
	and.pred  	%p139, %p138, %p136;
	and.pred  	%p140, %p139, %p137;
	mov.b64 	%rd41, 25769803776;
	mov.pred 	%p225, 0;
	mov.u64 	%rd65, %rd41;
	@%p140 bra 	$L__BB0_95;
	setp.eq.s16 	%p142, %rs15, 79;
	setp.eq.s16 	%p143, %rs1, 79;
	setp.eq.s16 	%p144, %rs8, 32;
	and.pred  	%p145, %p144, %p142;
	and.pred  	%p146, %p145, %p143;
	mov.b64 	%rd65, 12884901888;
	@%p146 bra 	$L__BB0_95;
	setp.eq.s16 	%p148, %rs15, 79;
	setp.eq.s16 	%p149, %rs8, 79;
	setp.eq.s16 	%p150, %rs1, 32;
	and.pred  	%p151, %p148, %p150;
	mov.b64 	%rd43, 0;
	and.pred  	%p152, %p151, %p149;
	mov.u64 	%rd65, %rd43;
	@%p152 bra 	$L__BB0_95;
	setp.eq.s16 	%p154, %rs112, 79;
	setp.eq.s16 	%p155, %rs110, 79;
	setp.eq.s16 	%p156, %rs114, 32;
	and.pred  	%p157, %p154, %p156;
	mov.b64 	%rd65, 30064771072;
	and.pred  	%p158, %p157, %p155;
	@%p158 bra 	$L__BB0_95;
	setp.eq.s16 	%p160, %rs114, 79;
	setp.eq.s16 	%p161, %rs110, 79;
	setp.eq.s16 	%p162, %rs112, 32;
	and.pred  	%p163, %p160, %p162;
	mov.b64 	%rd45, 17179869184;
	and.pred  	%p164, %p163, %p161;
	mov.u64 	%rd65, %rd45;
	@%p164 bra 	$L__BB0_95;
	setp.eq.s16 	%p166, %rs114, 79;
	setp.eq.s16 	%p167, %rs112, 79;
	setp.eq.s16 	%p168, %rs110, 32;
	and.pred  	%p169, %p166, %p168;
	mov.b64 	%rd65, 4294967296;
	and.pred  	%p170, %p169, %p167;
	@%p170 bra 	$L__BB0_95;
	setp.ne.s16 	%p171, %rs22, 79;
	@%p171 bra 	$L__BB0_84;
	setp.eq.s16 	%p172, %rs116, 79;
	@%p172 bra 	$L__BB0_81;
	ld.global.u8 	%rs118, [%rd1+8];
	bra.uni 	$L__BB0_82;
$L__BB0_81:
	ld.global.u8 	%rs118, [%rd1+8];
	setp.eq.s16 	%p174, %rs118, 32;
	mov.b64 	%rd65, 34359738368;
	@%p174 bra 	$L__BB0_95;
$L__BB0_82:
	setp.ne.s16 	%p175, %rs118, 79;
	@%p175 bra 	$L__BB0_84;
	setp.eq.s16 	%p177, %rs116, 32;
	mov.b64 	%rd65, 21474836480;
	@%p177 bra 	$L__BB0_95;
$L__BB0_84:
	setp.ne.s16 	%p178, %rs116, 79;
	@%p178 bra 	$L__BB0_86;
	ld.global.u8 	%rs92, [%rd1+8];
	setp.eq.s16 	%p180, %rs92, 79;
	setp.eq.s16 	%p181, %rs22, 32;
	and.pred  	%p182, %p180, %p181;
	mov.b64 	%rd65, 8589934592;
	@%p182 bra 	$L__BB0_95;
$L__BB0_86:
	setp.ne.s16 	%p183, %rs112, 79;
	setp.ne.s16 	%p184, %rs1, 79;
	or.pred  	%p185, %p183, %p184;
	@%p185 bra 	$L__BB0_88;
	ld.global.u8 	%rs94, [%rd1+8];
	setp.eq.s16 	%p187, %rs94, 32;
	mov.b64 	%rd65, 34359738368;
	@%p187 bra 	$L__BB0_95;
$L__BB0_88:
	setp.ne.s16 	%p188, %rs1, 79;
	@%p188 bra 	$L__BB0_90;
	ld.global.u8 	%rs95, [%rd1+8];
	setp.eq.s16 	%p190, %rs95, 79;
	setp.eq.s16 	%p191, %rs112, 32;
	and.pred  	%p192, %p190, %p191;
	mov.u64 	%rd65, %rd45;
	@%p192 bra 	$L__BB0_95;
$L__BB0_90:
	setp.ne.s16 	%p193, %rs112, 79;
	@%p193 bra 	$L__BB0_92;
	ld.global.u8 	%rs98, [%rd1+8];
	setp.eq.s16 	%p195, %rs98, 79;
	setp.eq.s16 	%p196, %rs1, 32;
	and.pred  	%p197, %p195, %p196;
	mov.u64 	%rd65, %rd43;
	@%p197 bra 	$L__BB0_95;
$L__BB0_92:
	setp.eq.s16 	%p199, %rs22, 79;
	setp.eq.s16 	%p200, %rs112, 79;
	setp.eq.s16 	%p201, %rs15, 32;
	and.pred  	%p202, %p200, %p201;
	and.pred  	%p203, %p202, %p199;
	mov.u64 	%rd65, %rd41;
	@%p203 bra 	$L__BB0_95;
	setp.eq.s16 	%p205, %rs22, 79;
	setp.eq.s16 	%p206, %rs15, 79;
	setp.eq.s16 	%p207, %rs112, 32;
	and.pred  	%p208, %p206, %p207;
	and.pred  	%p209, %p208, %p205;
	mov.u64 	%rd65, %rd45;
	@%p209 bra 	$L__BB0_95;
	setp.ne.s16 	%p210, %rs15, 79;
	setp.ne.s16 	%p211, %rs112, 79;
	setp.ne.s16 	%p212, %rs22, 32;
	or.pred  	%p213, %p210, %p212;
	or.pred  	%p225, %p213, %p211;
	selp.b64 	%rd65, -4294967296, 8589934592, %p225;
$L__BB0_95:
	not.pred 	%p214, %p225;
	@%p214 bra 	$L__BB0_105;
	setp.eq.s16 	%p215, %rs1, 32;
	mov.u64 	%rd65, %rd19;
	@%p215 bra 	$L__BB0_105;
	setp.eq.s16 	%p216, %rs110, 32;
	mov.u64 	%rd65, %rd22;
	@%p216 bra 	$L__BB0_105;
	setp.eq.s16 	%p217, %rs22, 32;
	mov.u64 	%rd65, %rd31;
	@%p217 bra 	$L__BB0_105;
	setp.eq.s16 	%p218, %rs8, 32;
	mov.u64 	%rd65, %rd18;
	@%p218 bra 	$L__BB0_105;
	setp.eq.s16 	%p219, %rs112, 32;
	mov.u64 	%rd65, %rd21;
	@%p219 bra 	$L__BB0_105;
	setp.eq.s16 	%p220, %rs116, 32;
	mov.b64 	%rd65, 21474836480;
	@%p220 bra 	$L__BB0_105;
	setp.eq.s16 	%p221, %rs15, 32;
	mov.u64 	%rd65, %rd17;
	@%p221 bra 	$L__BB0_105;
	setp.eq.s16 	%p222, %rs114, 32;
	mov.u64 	%rd65, %rd20;
	@%p222 bra 	$L__BB0_105;
	ld.global.u8 	%rs106, [%rd1+8];
	setp.eq.s16 	%p223, %rs106, 32;
	selp.b64 	%rd65, 34359738368, -4294967296, %p223;
$L__BB0_105:
	shr.s64 	%rd63, %rd65, 32;
	add.s64 	%rd6, %rd1, %rd63;
	ld.global.u8 	%rs107, [%rd6];
	setp.ne.s16 	%p224, %rs107, 32;
	@%p224 bra 	$L__BB0_107;
	mov.b16 	%rs108, 88;
	st.global.u8 	[%rd6], %rs108;
$L__BB0_107:
	ret;

}
	// .globl	_Z12playerB_turnPci
.visible .entry _Z12playerB_turnPci(
	.param .u64 .ptr .align 1 _Z12playerB_turnPci_param_0,
	.param .u32 _Z12playerB_turnPci_param_1
)
{
	.reg .pred 	%p<16>;
	.reg .b16 	%rs<13>;
	.reg .b32 	%r<26>;
	.reg .b64 	%rd<7>;

	ld.param.u64 	%rd3, [_Z12playerB_turnPci_param_0];
	ld.param.u32 	%r6, [_Z12playerB_turnPci_param_1];
	cvta.to.global.u64 	%rd1, %rd3;
	mov.b32 	%r24, 0;
$L__BB1_1:
	add.s32 	%r8, %r24, %r6;
	mul.hi.s32 	%r9, %r8, 954437177;
	shr.u32 	%r10, %r9, 31;
	shr.s32 	%r11, %r9, 1;
	add.s32 	%r12, %r11, %r10;
	mul.lo.s32 	%r13, %r12, 9;
	sub.s32 	%r14, %r8, %r13;
	cvt.s64.s32 	%rd4, %r14;
	add.s64 	%rd5, %rd1, %rd4;
	ld.global.u8 	%rs1, [%rd5];
	setp.eq.s16 	%p1, %rs1, 32;
	selp.b32 	%r25, %r14, -1, %p1;
	add.s32 	%r3, %r24, 1;
	setp.lt.u32 	%p2, %r24, 49;
	setp.eq.s32 	%p3, %r25, -1;
	and.pred  	%p4, %p2, %p3;
	mov.u32 	%r24, %r3;
	@%p4 bra 	$L__BB1_1;
	setp.ne.s32 	%p5, %r25, -1;
	@%p5 bra 	$L__BB1_12;
	ld.global.u8 	%rs2, [%rd1];
	setp.eq.s16 	%p6, %rs2, 32;
	mov.b32 	%r25, 0;
	@%p6 bra 	$L__BB1_12;
	ld.global.u8 	%rs3, [%rd1+1];
	setp.eq.s16 	%p7, %rs3, 32;
	mov.b32 	%r25, 1;
	@%p7 bra 	$L__BB1_12;
	ld.global.u8 	%rs4, [%rd1+2];
	setp.eq.s16 	%p8, %rs4, 32;
	mov.b32 	%r25, 2;
	@%p8 bra 	$L__BB1_12;
	ld.global.u8 	%rs5, [%rd1+3];
	setp.eq.s16 	%p9, %rs5, 32;
	mov.b32 	%r25, 3;
	@%p9 bra 	$L__BB1_12;
	ld.global.u8 	%rs6, [%rd1+4];
	setp.eq.s16 	%p10, %rs6, 32;
	mov.b32 	%r25, 4;
	@%p10 bra 	$L__BB1_12;
	ld.global.u8 	%rs7, [%rd1+5];
	setp.eq.s16 	%p11, %rs7, 32;
	mov.b32 	%r25, 5;
	@%p11 bra 	$L__BB1_12;
	ld.global.u8 	%rs8, [%rd1+6];
	setp.eq.s16 	%p12, %rs8, 32;
	mov.b32 	%r25, 6;
	@%p12 bra 	$L__BB1_12;
	ld.global.u8 	%rs9, [%rd1+7];
	setp.eq.s16 	%p13, %rs9, 32;
	mov.b32 	%r25, 7;
	@%p13 bra 	$L__BB1_12;
	ld.global.u8 	%rs10, [%rd1+8];
	setp.eq.s16 	%p14, %rs10, 32;
	selp.b32 	%r25, 8, -1, %p14;
$L__BB1_12:
	cvt.s64.s32 	%rd6, %r25;
	add.s64 	%rd2, %rd1, %rd6;
	ld.global.u8 	%rs11, [%rd2];
	setp.ne.s16 	%p15, %rs11, 32;
	@%p15 bra 	$L__BB1_14;
	mov.b16 	%rs12, 79;
	st.global.u8 	[%rd2], %rs12;
$L__BB1_14:
	ret;

}


// ===== COMPILED SASS (sm_100) =====

	.target	sm_100

	.elftype	@"ET_EXEC"


//--------------------- .note.nv.tkinfo           --------------------------
	.section	.note.nv.tkinfo,"",@"SHT_NOTE"
	.sectionflags	@"SHF_NOTE_NV_TKINFO"
	.tkinfo
        /*0018*/ 	.word	0x00000002
        /*0030*/ 	.string	""
        /*0030*/ 	.string	"ptxas"
        /*0030*/ 	.string	"Cuda compilation tools, release 13.0, V13.0.88"
        /*0030*/ 	.string	"Build cuda_13.0.r13.0/compiler.36424714_0"
        /*0030*/ 	.string	"-arch sm_100 -m 64 "



//--------------------- .note.nv.cuinfo           --------------------------
	.section	.note.nv.cuinfo,"",@"SHT_NOTE"
	.sectionflags	@"SHF_NOTE_NV_CUINFO"
        /*0018*/ 	.short	0x0002
        /*001a*/ 	.short	0x0064
        /*001c*/ 	.short	0x0082
	.zero		2


//--------------------- .nv.info                  --------------------------
	.section	.nv.info,"",@"SHT_CUDA_INFO"
	.align	4


	//----- nvinfo : EIATTR_REGCOUNT
	.align		4
        /*0000*/ 	.byte	0x04, 0x2f
        /*0002*/ 	.short	(.L_1 - .L_0)
	.align		4
.L_0:
        /*0004*/ 	.word	index@(_Z12playerA_turnPc)
        /*0008*/ 	.word	0x00000014


	//----- nvinfo : EIATTR_FRAME_SIZE
	.align		4
.L_1:
        /*000c*/ 	.byte	0x04, 0x11
        /*000e*/ 	.short	(.L_3 - .L_2)
	.align		4
.L_2:
        /*0010*/ 	.word	index@(_Z12playerA_turnPc)
        /*0014*/ 	.word	0x00000000


	//----- nvinfo : EIATTR_REGCOUNT
	.align		4
.L_3:
        /*0018*/ 	.byte	0x04, 0x2f
        /*001a*/ 	.short	(.L_5 - .L_4)
	.align		4
.L_4:
        /*001c*/ 	.word	index@(_Z12playerB_turnPci)
        /*0020*/ 	.word	0x00000009


	//----- nvinfo : EIATTR_FRAME_SIZE
	.align		4
.L_5:
        /*0024*/ 	.byte	0x04, 0x11
        /*0026*/ 	.short	(.L_7 - .L_6)
	.align		4
.L_6:
        /*0028*/ 	.word	index@(_Z12playerB_turnPci)
        /*002c*/ 	.word	0x00000000


	//----- nvinfo : EIATTR_MIN_STACK_SIZE
	.align		4
.L_7:
        /*0030*/ 	.byte	0x04, 0x12
        /*0032*/ 	.short	(.L_9 - .L_8)
	.align		4
.L_8:
        /*0034*/ 	.word	index@(_Z12playerB_turnPci)
        /*0038*/ 	.word	0x00000000


	//----- nvinfo : EIATTR_MIN_STACK_SIZE
	.align		4
.L_9:
        /*003c*/ 	.byte	0x04, 0x12
        /*003e*/ 	.short	(.L_11 - .L_10)
	.align		4
.L_10:
        /*0040*/ 	.word	index@(_Z12playerA_turnPc)
        /*0044*/ 	.word	0x00000000
.L_11:


//--------------------- .nv.compat                --------------------------
	.section	.nv.compat,"",@"SHT_CUDA_COMPAT_INFO"
	.align	4
        /*0000*/ 	.byte	0x02, 0x09, 0x00, 0x00, 0x02, 0x02, 0x01, 0x00, 0x02, 0x05, 0x05, 0x00, 0x03, 0x07, 0x01, 0x01
        /*0010*/ 	.byte	0x02, 0x03, 0x00, 0x00, 0x02, 0x06, 0x01, 0x00, 0x04, 0x0b, 0x08, 0x00, 0x09, 0x00, 0x00, 0x00
        /*0020*/ 	.byte	0x00, 0x00, 0x00, 0x00


//--------------------- .nv.info._Z12playerB_turnPci --------------------------
	.section	.nv.info._Z12playerB_turnPci,"",@"SHT_CUDA_INFO"
	.sectionflags	@""
	.align	4


	//----- nvinfo : EIATTR_CUDA_API_VERSION
	.align		4
        /*0000*/ 	.byte	0x04, 0x37
        /*0002*/ 	.short	(.L_13 - .L_12)
.L_12:
        /*0004*/ 	.word	0x00000082


	//----- nvinfo : EIATTR_KPARAM_INFO
	.align		4
.L_13:
        /*0008*/ 	.byte	0x04, 0x17
        /*000a*/ 	.short	(.L_15 - .L_14)
.L_14:
        /*000c*/ 	.word	0x00000000
        /*0010*/ 	.short	0x0001
        /*0012*/ 	.short	0x0008
        /*0014*/ 	.byte	0x00, 0xf0, 0x11, 0x00


	//----- nvinfo : EIATTR_KPARAM_INFO
	.align		4
.L_15:
        /*0018*/ 	.byte	0x04, 0x17
        /*001a*/ 	.short	(.L_17 - .L_16)
.L_16:
        /*001c*/ 	.word	0x00000000
        /*0020*/ 	.short	0x0000
        /*0022*/ 	.short	0x0000
        /*0024*/ 	.byte	0x00, 0xf5, 0x21, 0x00


	//----- nvinfo : EIATTR_SPARSE_MMA_MASK
	.align		4
.L_17:
        /*0028*/ 	.byte	0x03, 0x50
        /*002a*/ 	.short	0x0000


	//----- nvinfo : EIATTR_MAXREG_COUNT
	.align		4
        /*002c*/ 	.byte	0x03, 0x1b
        /*002e*/ 	.short	0x00ff


	//----- nvinfo : EIATTR_MERCURY_ISA_VERSION
	.align		4
        /*0030*/ 	.byte	0x03, 0x5f
        /*0032*/ 	.short	0x0101


	//----- nvinfo : EIATTR_VRC_CTA_INIT_COUNT
	.align		4
        /*0034*/ 	.byte	0x02, 0x4a
	.zero		1
	.zero		1


	//----- nvinfo : EIATTR_EXIT_INSTR_OFFSETS
	.align		4
        /*0038*/ 	.byte	0x04, 0x1c
        /*003a*/ 	.short	(.L_19 - .L_18)


	//   ....[0]....
.L_18:
        /*003c*/ 	.word	0x000003d0


	//   ....[1]....
        /*0040*/ 	.word	0x00000400


	//----- nvinfo : EIATTR_CBANK_PARAM_SIZE
	.align		4
.L_19:
        /*0044*/ 	.byte	0x03, 0x19
        /*0046*/ 	.short	0x000c


	//----- nvinfo : EIATTR_PARAM_CBANK
	.align		4
        /*0048*/ 	.byte	0x04, 0x0a
        /*004a*/ 	.short	(.L_21 - .L_20)
	.align		4
.L_20:
        /*004c*/ 	.word	index@(.nv.constant0._Z12playerB_turnPci)
        /*0050*/ 	.short	0x0380
        /*0052*/ 	.short	0x000c


	//----- nvinfo : EIATTR_SW_WAR
	.align		4
.L_21:
        /*0054*/ 	.byte	0x04, 0x36
        /*0056*/ 	.short	(.L_23 - .L_22)
.L_22:
        /*0058*/ 	.word	0x00000008
.L_23:


//--------------------- .nv.info._Z12playerA_turnPc --------------------------
	.section	.nv.info._Z12playerA_turnPc,"",@"SHT_CUDA_INFO"
	.sectionflags	@""
	.align	4


	//----- nvinfo : EIATTR_CUDA_API_VERSION
	.align		4
        /*0000*/ 	.byte	0x04, 0x37
        /*0002*/ 	.short	(.L_25 - .L_24)
.L_24:
        /*0004*/ 	.word	0x00000082


	//----- nvinfo : EIATTR_KPARAM_INFO
	.align		4
.L_25:
        /*0008*/ 	.byte	0x04, 0x17
        /*000a*/ 	.short	(.L_27 - .L_26)
.L_26:
        /*000c*/ 	.word	0x00000000
        /*0010*/ 	.short	0x0000
        /*0012*/ 	.short	0x0000
        /*0014*/ 	.byte	0x00, 0xf5, 0x21, 0x00


	//----- nvinfo : EIATTR_SPARSE_MMA_MASK
	.align		4
.L_27:
        /*0018*/ 	.byte	0x03, 0x50
        /*001a*/ 	.short	0x0000


	//----- nvinfo : EIATTR_MAXREG_COUNT
	.align		4
        /*001c*/ 	.byte	0x03, 0x1b
        /*001e*/ 	.short	0x00ff


	//----- nvinfo : EIATTR_MERCURY_ISA_VERSION
	.align		4
        /*0020*/ 	.byte	0x03, 0x5f
        /*0022*/ 	.short	0x0101


	//----- nvinfo : EIATTR_VRC_CTA_INIT_COUNT
	.align		4
        /*0024*/ 	.byte	0x02, 0x4a
	.zero		1
	.zero		1


	//----- nvinfo : EIATTR_EXIT_INSTR_OFFSETS
	.align		4
        /*0028*/ 	.byte	0x04, 0x1c
        /*002a*/ 	.short	(.L_29 - .L_28)


	//   ....[0]....
.L_28:
        /*002c*/ 	.word	0x000016b0


	//   ....[1]....
        /*0030*/ 	.word	0x000016e0


	//----- nvinfo : EIATTR_CBANK_PARAM_SIZE
	.align		4
.L_29:
        /*0034*/ 	.byte	0x03, 0x19
        /*0036*/ 	.short	0x0008


	//----- nvinfo : EIATTR_PARAM_CBANK
	.align		4
        /*0038*/ 	.byte	0x04, 0x0a
        /*003a*/ 	.short	(.L_31 - .L_30)
	.align		4
.L_30:
        /*003c*/ 	.word	index@(.nv.constant0._Z12playerA_turnPc)
        /*0040*/ 	.short	0x0380
        /*0042*/ 	.short	0x0008


	//----- nvinfo : EIATTR_SW_WAR
	.align		4
.L_31:
        /*0044*/ 	.byte	0x04, 0x36
        /*0046*/ 	.short	(.L_33 - .L_32)
.L_32:
        /*0048*/ 	.word	0x00000008
.L_33:


//--------------------- .nv.callgraph             --------------------------
	.section	.nv.callgraph,"",@"SHT_CUDA_CALLGRAPH"
	.align	4
	.sectionentsize	8
	.align		4
        /*0000*/ 	.word	0x00000000
	.align		4
        /*0004*/ 	.word	0xffffffff
	.align		4
        /*0008*/ 	.word	0x00000000
	.align		4
        /*000c*/ 	.word	0xfffffffe
	.align		4
        /*0010*/ 	.word	0x00000000
	.align		4
        /*0014*/ 	.word	0xfffffffd
	.align		4
        /*0018*/ 	.word	0x00000000
	.align		4
        /*001c*/ 	.word	0xfffffffc


//--------------------- .text._Z12playerB_turnPci --------------------------
	.section	.text._Z12playerB_turnPci,"ax",@progbits
	.align	128
        .global         _Z12playerB_turnPci
        .type           _Z12playerB_turnPci,@function
        .size           _Z12playerB_turnPci,(.L_x_46 - _Z12playerB_turnPci)
        .other          _Z12playerB_turnPci,@"STO_CUDA_ENTRY STV_DEFAULT"
_Z12playerB_turnPci:
.text._Z12playerB_turnPci:
[----:B------:R-:W-:Y:S08]  /*0000*/  LDC R1, c[0x0][0x37c] ;  /* 0x0000df00ff017b82 */ /* 0x000ff00000000800 */
[----:B------:R-:W0:Y:S01]  /*0010*/  LDC.64 R2, c[0x0][0x380] ;  /* 0x0000e000ff027b82 */ /* 0x000e220000000a00 */
[----:B------:R-:W-:Y:S01]  /*0020*/  IMAD.MOV.U32 R0, RZ, RZ, RZ ;  /* 0x000000ffff007224 */ /* 0x000fe200078e00ff */
[----:B------:R-:W1:Y:S01]  /*0030*/  LDCU.64 UR4, c[0x0][0x358] ;  /* 0x00006b00ff0477ac */ /* 0x000e620008000a00 */
[----:B------:R-:W2:Y:S05]  /*0040*/  LDCU UR6, c[0x0][0x388] ;  /* 0x00007100ff0677ac */ /* 0x000eaa0008000800 */
.L_x_0:
[----:B--2---:R-:W-:-:S04]  /*0050*/  VIADD R4, R0, UR6 ;  /* 0x0000000600047c36 */ /* 0x004fc80008000000 */
[----:B------:R-:W-:-:S05]  /*0060*/  IMAD.HI R5, R4, 0x38e38e39, RZ ;  /* 0x38e38e3904057827 */ /* 0x000fca00078e02ff */
[----:B------:R-:W-:-:S04]  /*0070*/  SHF.R.S32.HI R6, RZ, 0x1, R5 ;  /* 0x00000001ff067819 */ /* 0x000fc80000011405 */
[----:B------:R-:W-:-:S05]  /*0080*/  LEA.HI R5, R5, R6, RZ, 0x1 ;  /* 0x0000000605057211 */ /* 0x000fca00078f08ff */
[----:B------:R-:W-:-:S05]  /*0090*/  IMAD R6, R5, -0x9, R4 ;  /* 0xfffffff705067824 */ /* 0x000fca00078e0204 */
[----:B0-----:R-:W-:-:S04]  /*00a0*/  IADD3 R4, P0, PT, R6, R2, RZ ;  /* 0x0000000206047210 */ /* 0x001fc80007f1e0ff */
[----:B------:R-:W-:-:S05]  /*00b0*/  LEA.HI.X.SX32 R5, R6, R3, 0x1, P0 ;  /* 0x0000000306057211 */ /* 0x000fca00000f0eff */
[----:B-1----:R-:W2:Y:S01]  /*00c0*/  LDG.E.U8 R4, desc[UR4][R4.64] ;  /* 0x0000000404047981 */ /* 0x002ea2000c1e1100 */
[C---:B------:R-:W-:Y:S01]  /*00d0*/  ISETP.LT.U32.AND P1, PT, R0.reuse, 0x31, PT ;  /* 0x000000310000780c */ /* 0x040fe20003f21070 */
[----:B------:R-:W-:Y:S01]  /*00e0*/  VIADD R0, R0, 0x1 ;  /* 0x0000000100007836 */ /* 0x000fe20000000000 */
[----:B--2---:R-:W-:-:S04]  /*00f0*/  ISETP.NE.AND P0, PT, R4, 0x20, PT ;  /* 0x000000200400780c */ /* 0x004fc80003f05270 */
[----:B------:R-:W-:-:S04]  /*0100*/  SEL R6, R6, 0xffffffff, !P0 ;  /* 0xffffffff06067807 */ /* 0x000fc80004000000 */
[----:B------:R-:W-:-:S13]  /*0110*/  ISETP.NE.AND P0, PT, R6, -0x1, PT ;  /* 0xffffffff0600780c */ /* 0x000fda0003f05270 */
[----:B------:R-:W-:Y:S05]  /*0120*/  @!P0 BRA P1, `(.L_x_0) ;  /* 0xfffffffc00c88947 */ /* 0x000fea000083ffff */
[----:B------:R-:W-:-:S13]  /*0130*/  ISETP.NE.AND P0, PT, R6, -0x1, PT ;  /* 0xffffffff0600780c */ /* 0x000fda0003f05270 */
[----:B------:R-:W-:Y:S05]  /*0140*/  @P0 BRA `(.L_x_1) ;  /* 0x0000000000900947 */ /* 0x000fea0003800000 */
[----:B------:R-:W0:Y:S02]  /*0150*/  LDC.64 R4, c[0x0][0x380] ;  /* 0x0000e000ff047b82 */ /* 0x000e240000000a00 */
[----:B0-----:R-:W2:Y:S01]  /*0160*/  LDG.E.U8 R0, desc[UR4][R4.64] ;  /* 0x0000000404007981 */ /* 0x001ea2000c1e1100 */
[----:B------:R-:W-:Y:S01]  /*0170*/  IMAD.MOV.U32 R6, RZ, RZ, RZ ;  /* 0x000000ffff067224 */ /* 0x000fe200078e00ff */
[----:B--2---:R-:W-:-:S13]  /*0180*/  ISETP.NE.AND P0, PT, R0, 0x20, PT ;  /* 0x000000200000780c */ /* 0x004fda0003f05270 */
[----:B------:R-:W-:Y:S05]  /*0190*/  @!P0 BRA `(.L_x_1) ;  /* 0x00000000007c8947 */ /* 0x000fea0003800000 */
[----:B------:R-:W2:Y:S01]  /*01a0*/  LDG.E.U8 R0, desc[UR4][R4.64+0x1] ;  /* 0x0000010404007981 */ /* 0x000ea2000c1e1100 */
[----:B------:R-:W-:Y:S01]  /*01b0*/  IMAD.MOV.U32 R6, RZ, RZ, 0x1 ;  /* 0x00000001ff067424 */ /* 0x000fe200078e00ff */
        /* <DEDUP_REMOVED lines=22> */
[----:B------:R-:W2:Y:S02]  /*0320*/  LDG.E.U8 R0, desc[UR4][R4.64+0x7] ;  /* 0x0000070404007981 */ /* 0x000ea4000c1e1100 */
[----:B--2---:R-:W-:-:S13]  /*0330*/  ISETP.NE.AND P0, PT, R0, 0x20, PT ;  /* 0x000000200000780c */ /* 0x004fda0003f05270 */
[----:B------:R-:W2:Y:S01]  /*0340*/  @P0 LDG.E.U8 R0, desc[UR4][R4.64+0x8] ;  /* 0x0000080404000981 */ /* 0x000ea2000c1e1100 */
[----:B------:R-:W-:Y:S01]  /*0350*/  IMAD.MOV.U32 R6, RZ, RZ, 0x7 ;  /* 0x00000007ff067424 */ /* 0x000fe200078e00ff */
[----:B--2---:R-:W-:Y:S01]  /*0360*/  @P0 ISETP.NE.AND P1, PT, R0, 0x20, PT ;  /* 0x000000200000080c */ /* 0x004fe20003f25270 */
[----:B------:R-:W-:-:S05]  /*0370*/  @P0 IMAD.MOV.U32 R0, RZ, RZ, 0x8 ;  /* 0x00000008ff000424 */ /* 0x000fca00078e00ff */
[----:B------:R-:W-:-:S07]  /*0380*/  @P0 SEL R6, R0, 0xffffffff, !P1 ;  /* 0xffffffff00060807 */ /* 0x000fce0004800000 */
.L_x_1:
[----:B------:R-:W-:-:S04]  /*0390*/  IADD3 R2, P0, PT, R6, R2, RZ ;  /* 0x0000000206027210 */ /* 0x000fc80007f1e0ff */
[----:B------:R-:W-:-:S05]  /*03a0*/  LEA.HI.X.SX32 R3, R6, R3, 0x1, P0 ;  /* 0x0000000306037211 */ /* 0x000fca00000f0eff */
[----:B------:R-:W2:Y:S02]  /*03b0*/  LDG.E.U8 R0, desc[UR4][R2.64] ;  /* 0x0000000402007981 */ /* 0x000ea4000c1e1100 */
[----:B--2---:R-:W-:-:S13]  /*03c0*/  ISETP.NE.AND P0, PT, R0, 0x20, PT ;  /* 0x000000200000780c */ /* 0x004fda0003f05270 */
[----:B------:R-:W-:Y:S05]  /*03d0*/  @P0 EXIT ;  /* 0x000000000000094d */ /* 0x000fea0003800000 */
[----:B------:R-:W-:-:S05]  /*03e0*/  IMAD.MOV.U32 R0, RZ, RZ, 0x4f ;  /* 0x0000004fff007424 */ /* 0x000fca00078e00ff */
[----:B------:R-:W-:Y:S01]  /*03f0*/  STG.E.U8 desc[UR4][R2.64], R0 ;  /* 0x0000000002007986 */ /* 0x000fe2000c101104 */
[----:B------:R-:W-:Y:S05]  /*0400*/  EXIT ;  /* 0x000000000000794d */ /* 0x000fea0003800000 */
.L_x_2:
[----:B------:R-:W-:-:S00]  /*0410*/  BRA `(.L_x_2) ;  /* 0xfffffffc00fc7947 */ /* 0x000fc0000383ffff */
[----:B------:R-:W-:-:S00]  /*0420*/  NOP ;  /* 0x0000000000007918 */ /* 0x000fc00000000000 */
        /* <DEDUP_REMOVED lines=13> */
.L_x_46:


//--------------------- .text._Z12playerA_turnPc  --------------------------
	.section	.text._Z12playerA_turnPc,"ax",@progbits
	.align	128
        .global         _Z12playerA_turnPc
        .type           _Z12playerA_turnPc,@function
        .size           _Z12playerA_turnPc,(.L_x_47 - _Z12playerA_turnPc)
        .other          _Z12playerA_turnPc,@"STO_CUDA_ENTRY STV_DEFAULT"
_Z12playerA_turnPc:
.text._Z12playerA_turnPc:
[----:B------:R-:W-:Y:S08]  /*0000*/  LDC R1, c[0x0][0x37c] ;  /* 0x0000df00ff017b82 */ /* 0x000ff00000000800 */
[----:B------:R-:W0:Y:S01]  /*0010*/  LDC.64 R2, c[0x0][0x380] ;  /* 0x0000e000ff027b82 */ /* 0x000e220000000a00 */
[----:B------:R-:W0:Y:S02]  /*0020*/  LDCU.64 UR4, c[0x0][0x358] ;  /* 0x00006b00ff0477ac */ /* 0x000e240008000a00 */
[----:B0-----:R-:W2:Y:S02]  /*0030*/  LDG.E.U8 R9, desc[UR4][R2.64] ;  /* 0x0000000402097981 */ /* 0x001ea4000c1e1100 */
[----:B--2---:R-:W-:-:S13]  /*0040*/  ISETP.NE.AND P0, PT, R9, 0x58, PT ;  /* 0x000000580900780c */ /* 0x004fda0003f05270 */
[----:B------:R-:W-:Y:S05]  /*0050*/  @!P0 BRA `(.L_x_3) ;  /* 0x0000000000088947 */ /* 0x000fea0003800000 */
[----:B------:R1:W5:Y:S01]  /*0060*/  LDG.E.U8 R0, desc[UR4][R2.64+0x1] ;  /* 0x0000010402007981 */ /* 0x000362000c1e1100 */
[----:B------:R-:W-:Y:S05]  /*0070*/  BRA `(.L_x_4) ;  /* 0x0000000000407947 */ /* 0x000fea0003800000 */
.L_x_3:
[----:B------:R-:W2:Y:S02]  /*0080*/  LDG.E.U8 R0, desc[UR4][R2.64+0x1] ;  /* 0x0000010402007981 */ /* 0x000ea4000c1e1100 */
[----:B--2---:R-:W-:-:S13]  /*0090*/  ISETP.NE.AND P0, PT, R0, 0x58, PT ;  /* 0x000000580000780c */ /* 0x004fda0003f05270 */
[----:B------:R-:W-:Y:S05]  /*00a0*/  @!P0 BRA `(.L_x_5) ;  /* 0x0000000000088947 */ /* 0x000fea0003800000 */
[----:B------:R0:W5:Y:S01]  /*00b0*/  LDG.E.U8 R4, desc[UR4][R2.64+0x2] ;  /* 0x0000020402047981 */ /* 0x000162000c1e1100 */
[----:B------:R-:W-:Y:S05]  /*00c0*/  BRA `(.L_x_6) ;  /* 0x0000000000107947 */ /* 0x000fea0003800000 */
.L_x_5:
[----:B------:R-:W2:Y:S01]  /*00d0*/  LDG.E.U8 R4, desc[UR4][R2.64+0x2] ;  /* 0x0000020402047981 */ /* 0x000ea2000c1e1100 */
[----:B------:R-:W-:Y:S01]  /*00e0*/  IMAD.MOV.U32 R5, RZ, RZ, 0x2 ;  /* 0x00000002ff057424 */ /* 0x000fe200078e00ff */
[----:B--2---:R-:W-:-:S13]  /*00f0*/  ISETP.NE.AND P0, PT, R4, 0x20, PT ;  /* 0x000000200400780c */ /* 0x004fda0003f05270 */
[----:B------:R-:W-:Y:S05]  /*0100*/  @!P0 BRA `(.L_x_7) ;  /* 0x0000001400548947 */ /* 0x000fea0003800000 */
.L_x_6:
[----:B-----5:R-:W-:-:S04]  /*0110*/  PRMT R4, R4, 0x9910, RZ ;  /* 0x0000991004047816 */ /* 0x020fc800000000ff */
[----:B------:R-:W-:-:S13]  /*0120*/  ISETP.NE.AND P0, PT, R4, 0x58, PT ;  /* 0x000000580400780c */ /* 0x000fda0003f05270 */
[----:B------:R-:W-:Y:S05]  /*0130*/  @P0 BRA `(.L_x_4) ;  /* 0x0000000000100947 */ /* 0x000fea0003800000 */
[----:B------:R-:W-:Y:S01]  /*0140*/  PRMT R4, R0, 0x9910, RZ ;  /* 0x0000991000047816 */ /* 0x000fe200000000ff */
[----:B------:R-:W-:-:S03]  /*0150*/  IMAD.MOV.U32 R5, RZ, RZ, 0x1 ;  /* 0x00000001ff057424 */ /* 0x000fc600078e00ff */
[----:B------:R-:W-:-:S13]  /*0160*/  ISETP.NE.AND P0, PT, R4, 0x20, PT ;  /* 0x000000200400780c */ /* 0x000fda0003f05270 */
[----:B------:R-:W-:Y:S05]  /*0170*/  @!P0 BRA `(.L_x_7) ;  /* 0x0000001400388947 */ /* 0x000fea0003800000 */
.L_x_4:
[----:B-----5:R-:W-:-:S04]  /*0180*/  PRMT R0, R0, 0x9910, RZ ;  /* 0x0000991000007816 */ /* 0x020fc800000000ff */
[----:B------:R-:W-:-:S13]  /*0190*/  ISETP.NE.AND P0, PT, R0, 0x58, PT ;  /* 0x000000580000780c */ /* 0x000fda0003f05270 */
[----:B------:R-:W-:Y:S05]  /*01a0*/  @P0 BRA `(.L_x_8) ;  /* 0x0000000000140947 */ /* 0x000fea0003800000 */
[----:B------:R-:W2:Y:S01]  /*01b0*/  LDG.E.U8 R4, desc[UR4][R2.64+0x2] ;  /* 0x0000020402047981 */ /* 0x000ea2000c1e1100 */
[----:B------:R-:W-:Y:S01]  /*01c0*/  ISETP.NE.AND P0, PT, R9, 0x20, PT ;  /* 0x000000200900780c */ /* 0x000fe20003f05270 */
[----:B------:R-:W-:Y:S01]  /*01d0*/  IMAD.MOV.U32 R5, RZ, RZ, RZ ;  /* 0x000000ffff057224 */ /* 0x000fe200078e00ff */
[----:B--2---:R-:W-:-:S13]  /*01e0*/  ISETP.EQ.AND P1, PT, R4, 0x58, PT ;  /* 0x000000580400780c */ /* 0x004fda0003f22270 */
[----:B------:R-:W-:Y:S05]  /*01f0*/  @!P0 BRA P1, `(.L_x_7) ;  /* 0x0000001400188947 */ /* 0x000fea0000800000 */
.L_x_8:
[----:B------:R-:W2:Y:S02]  /*0200*/  LDG.E.U8 R10, desc[UR4][R2.64+0x3] ;  /* 0x00000304020a7981 */ /* 0x000ea4000c1e1100 */
[----:B--2---:R-:W-:-:S13]  /*0210*/  ISETP.NE.AND P0, PT, R10, 0x58, PT ;  /* 0x000000580a00780c */ /* 0x004fda0003f05270 */
[----:B------:R-:W-:Y:S05]  /*0220*/  @!P0 BRA `(.L_x_9) ;  /* 0x0000000000088947 */ /* 0x000fea0003800000 */
[----:B------:R2:W5:Y:S01]  /*0230*/  LDG.E.U8 R4, desc[UR4][R2.64+0x4] ;  /* 0x0000040402047981 */ /* 0x000562000c1e1100 */
[----:B------:R-:W-:Y:S05]  /*0240*/  BRA `(.L_x_10) ;  /* 0x0000000000447947 */ /* 0x000fea0003800000 */
.L_x_9:
[----:B------:R-:W2:Y:S02]  /*0250*/  LDG.E.U8 R4, desc[UR4][R2.64+0x4] ;  /* 0x0000040402047981 */ /* 0x000ea4000c1e1100 */
[----:B--2---:R-:W-:-:S13]  /*0260*/  ISETP.NE.AND P0, PT, R4, 0x58, PT ;  /* 0x000000580400780c */ /* 0x004fda0003f05270 */
[----:B------:R-:W-:Y:S05]  /*0270*/  @!P0 BRA `(.L_x_11) ;  /* 0x0000000000088947 */ /* 0x000fea0003800000 */
[----:B------:R2:W5:Y:S01]  /*0280*/  LDG.E.U8 R5, desc[UR4][R2.64+0x5] ;  /* 0x0000050402057981 */ /* 0x000562000c1e1100 */
[----:B------:R-:W-:Y:S05]  /*0290*/  BRA `(.L_x_12) ;  /* 0x0000000000147947 */ /* 0x000fea0003800000 */
.L_x_11:
[----:B------:R-:W2:Y:S01]  /*02a0*/  LDG.E.U8 R6, desc[UR4][R2.64+0x5] ;  /* 0x0000050402067981 */ /* 0x000ea2000c1e1100 */
[----:B------:R-:W-:Y:S01]  /*02b0*/  IMAD.MOV.U32 R5, RZ, RZ, 0x5 ;  /* 0x00000005ff057424 */ /* 0x000fe200078e00ff */
[----:B--2---:R-:W-:-:S13]  /*02c0*/  ISETP.NE.AND P0, PT, R6, 0x20, PT ;  /* 0x000000200600780c */ /* 0x004fda0003f05270 */
[----:B------:R-:W-:Y:S05]  /*02d0*/  @!P0 BRA `(.L_x_7) ;  /* 0x0000001000e08947 */ /* 0x000fea0003800000 */
[----:B------:R-:W-:-:S07]  /*02e0*/  PRMT R5, R6, 0x7610, R5 ;  /* 0x0000761006057816 */ /* 0x000fce0000000005 */
.L_x_12:
[----:B-----5:R-:W-:-:S04]  /*02f0*/  PRMT R5, R5, 0x9910, RZ ;  /* 0x0000991005057816 */ /* 0x020fc800000000ff */
[----:B------:R-:W-:-:S13]  /*0300*/  ISETP.NE.AND P0, PT, R5, 0x58, PT ;  /* 0x000000580500780c */ /* 0x000fda0003f05270 */
[----:B------:R-:W-:Y:S05]  /*0310*/  @P0 BRA `(.L_x_10) ;  /* 0x0000000000100947 */ /* 0x000fea0003800000 */
[----:B------:R-:W-:-:S04]  /*0320*/  PRMT R5, R4, 0x9910, RZ ;  /* 0x0000991004057816 */ /* 0x000fc800000000ff */
[----:B------:R-:W-:Y:S01]  /*0330*/  ISETP.NE.AND P0, PT, R5, 0x20, PT ;  /* 0x000000200500780c */ /* 0x000fe20003f05270 */
[----:B------:R-:W-:-:S12]  /*0340*/  IMAD.MOV.U32 R5, RZ, RZ, 0x4 ;  /* 0x00000004ff057424 */ /* 0x000fd800078e00ff */
[----:B------:R-:W-:Y:S05]  /*0350*/  @!P0 BRA `(.L_x_7) ;  /* 0x0000001000c08947 */ /* 0x000fea0003800000 */
.L_x_10:
[----:B-----5:R-:W-:-:S04]  /*0360*/  PRMT R4, R4, 0x9910, RZ ;  /* 0x0000991004047816 */ /* 0x020fc800000000ff */
[----:B------:R-:W-:-:S13]  /*0370*/  ISETP.NE.AND P4, PT, R4, 0x58, PT ;  /* 0x000000580400780c */ /* 0x000fda0003f85270 */
[----:B------:R-:W-:Y:S05]  /*0380*/  @P4 BRA `(.L_x_13) ;  /* 0x0000000000144947 */ /* 0x000fea0003800000 */
[----:B------:R-:W3:Y:S01]  /*0390*/  LDG.E.U8 R5, desc[UR4][R2.64+0x5] ;  /* 0x0000050402057981 */ /* 0x000ee2000c1e1100 */
[----:B------:R-:W-:Y:S02]  /*03a0*/  ISETP.NE.AND P0, PT, R10, 0x20, PT ;  /* 0x000000200a00780c */ /* 0x000fe40003f05270 */
[----:B---3--:R-:W-:Y:S01]  /*03b0*/  ISETP.EQ.AND P1, PT, R5, 0x58, PT ;  /* 0x000000580500780c */ /* 0x008fe20003f22270 */
[----:B------:R-:W-:-:S12]  /*03c0*/  IMAD.MOV.U32 R5, RZ, RZ, 0x3 ;  /* 0x00000003ff057424 */ /* 0x000fd800078e00ff */
[----:B------:R-:W-:Y:S05]  /*03d0*/  @!P0 BRA P1, `(.L_x_7) ;  /* 0x0000001000a08947 */ /* 0x000fea0000800000 */
.L_x_13:
[----:B------:R-:W3:Y:S02]  /*03e0*/  LDG.E.U8 R11, desc[UR4][R2.64+0x6] ;  /* 0x00000604020b7981 */ /* 0x000ee4000c1e1100 */
[----:B---3--:R-:W-:-:S13]  /*03f0*/  ISETP.NE.AND P0, PT, R11, 0x58, PT ;  /* 0x000000580b00780c */ /* 0x008fda0003f05270 */
[----:B------:R-:W-:Y:S05]  /*0400*/  @!P0 BRA `(.L_x_14) ;  /* 0x0000000000088947 */ /* 0x000fea0003800000 */
[----:B------:R3:W5:Y:S01]  /*0410*/  LDG.E.U8 R6, desc[UR4][R2.64+0x7] ;  /* 0x0000070402067981 */ /* 0x000762000c1e1100 */
[----:B------:R-:W-:Y:S05]  /*0420*/  BRA `(.L_x_15) ;  /* 0x0000000000447947 */ /* 0x000fea0003800000 */
.L_x_14:
[----:B------:R-:W3:Y:S02]  /*0430*/  LDG.E.U8 R6, desc[UR4][R2.64+0x7] ;  /* 0x0000070402067981 */ /* 0x000ee4000c1e1100 */
[----:B---3--:R-:W-:-:S13]  /*0440*/  ISETP.NE.AND P0, PT, R6, 0x58, PT ;  /* 0x000000580600780c */ /* 0x008fda0003f05270 */
[----:B------:R-:W-:Y:S05]  /*0450*/  @!P0 BRA `(.L_x_16) ;  /* 0x0000000000088947 */ /* 0x000fea0003800000 */
[----:B------:R3:W5:Y:S01]  /*0460*/  LDG.E.U8 R5, desc[UR4][R2.64+0x8] ;  /* 0x0000080402057981 */ /* 0x000762000c1e1100 */
[----:B------:R-:W-:Y:S05]  /*0470*/  BRA `(.L_x_17) ;  /* 0x0000000000147947 */ /* 0x000fea0003800000 */
.L_x_16:
[----:B------:R-:W3:Y:S01]  /*0480*/  LDG.E.U8 R7, desc[UR4][R2.64+0x8] ;  /* 0x0000080402077981 */ /* 0x000ee2000c1e1100 */
[----:B------:R-:W-:Y:S01]  /*0490*/  IMAD.MOV.U32 R5, RZ, RZ, 0x8 ;  /* 0x00000008ff057424 */ /* 0x000fe200078e00ff */
[----:B---3--:R-:W-:-:S13]  /*04a0*/  ISETP.NE.AND P0, PT, R7, 0x20, PT ;  /* 0x000000200700780c */ /* 0x008fda0003f05270 */
[----:B------:R-:W-:Y:S05]  /*04b0*/  @!P0 BRA `(.L_x_7) ;  /* 0x0000001000688947 */ /* 0x000fea0003800000 */
[----:B------:R-:W-:-:S07]  /*04c0*/  PRMT R5, R7, 0x7610, R5 ;  /* 0x0000761007057816 */ /* 0x000fce0000000005 */
.L_x_17:
[----:B-----5:R-:W-:-:S04]  /*04d0*/  PRMT R5, R5, 0x9910, RZ ;  /* 0x0000991005057816 */ /* 0x020fc800000000ff */
[----:B------:R-:W-:-:S13]  /*04e0*/  ISETP.NE.AND P0, PT, R5, 0x58, PT ;  /* 0x000000580500780c */ /* 0x000fda0003f05270 */
[----:B------:R-:W-:Y:S05]  /*04f0*/  @P0 BRA `(.L_x_15) ;  /* 0x0000000000100947 */ /* 0x000fea0003800000 */
[----:B------:R-:W-:-:S04]  /*0500*/  PRMT R5, R6, 0x9910, RZ ;  /* 0x0000991006057816 */ /* 0x000fc800000000ff */
[----:B------:R-:W-:Y:S01]  /*0510*/  ISETP.NE.AND P0, PT, R5, 0x20, PT ;  /* 0x000000200500780c */ /* 0x000fe20003f05270 */
[----:B------:R-:W-:-:S12]  /*0520*/  IMAD.MOV.U32 R5, RZ, RZ, 0x7 ;  /* 0x00000007ff057424 */ /* 0x000fd800078e00ff */
[----:B------:R-:W-:Y:S05]  /*0530*/  @!P0 BRA `(.L_x_7) ;  /* 0x0000001000488947 */ /* 0x000fea0003800000 */
.L_x_15:
[----:B-----5:R-:W-:-:S04]  /*0540*/  PRMT R6, R6, 0x9910, RZ ;  /* 0x0000991006067816 */ /* 0x020fc800000000ff */
[----:B------:R-:W-:-:S13]  /*0550*/  ISETP.NE.AND P0, PT, R6, 0x58, PT ;  /* 0x000000580600780c */ /* 0x000fda0003f05270 */
[----:B------:R-:W-:Y:S05]  /*0560*/  @P0 BRA `(.L_x_18) ;  /* 0x0000000000140947 */ /* 0x000fea0003800000 */
[----:B------:R-:W4:Y:S01]  /*0570*/  LDG.E.U8 R5, desc[UR4][R2.64+0x8] ;  /* 0x0000080402057981 */ /* 0x000f22000c1e1100 */
[----:B------:R-:W-:Y:S02]  /*0580*/  ISETP.NE.AND P0, PT, R11, 0x20, PT ;  /* 0x000000200b00780c */ /* 0x000fe40003f05270 */
[----:B----4-:R-:W-:Y:S01]  /*0590*/  ISETP.EQ.AND P1, PT, R5, 0x58, PT ;  /* 0x000000580500780c */ /* 0x010fe20003f22270 */
[----:B------:R-:W-:-:S12]  /*05a0*/  IMAD.MOV.U32 R5, RZ, RZ, 0x6 ;  /* 0x00000006ff057424 */ /* 0x000fd800078e00ff */
[----:B------:R-:W-:Y:S05]  /*05b0*/  @!P0 BRA P1, `(.L_x_7) ;  /* 0x0000001000288947 */ /* 0x000fea0000800000 */
.L_x_18:
[----:B------:R-:W-:Y:S01]  /*05c0*/  ISETP.NE.AND P0, PT, R11, 0x20, PT ;  /* 0x000000200b00780c */ /* 0x000fe20003f05270 */
[----:B------:R-:W-:Y:S01]  /*05d0*/  IMAD.MOV.U32 R5, RZ, RZ, 0x6 ;  /* 0x00000006ff057424 */ /* 0x000fe200078e00ff */
[----:B------:R-:W-:Y:S02]  /*05e0*/  ISETP.EQ.AND P1, PT, R9, 0x58, PT ;  /* 0x000000580900780c */ /* 0x000fe40003f22270 */
[----:B------:R-:W-:Y:S02]  /*05f0*/  P2R R14, PR, RZ, 0x1 ;  /* 0x00000001ff0e7803 */ /* 0x000fe40000000000 */
[----:B------:R-:W-:-:S13]  /*0600*/  ISETP.EQ.AND P0, PT, R10, 0x58, !P0 ;  /* 0x000000580a00780c */ /* 0x000fda0004702270 */
[----:B------:R-:W-:Y:S05]  /*0610*/  @P0 BRA P1, `(.L_x_7) ;  /* 0x0000001000100947 */ /* 0x000fea0000800000 */
[----:B------:R-:W-:Y:S01]  /*0620*/  ISETP.NE.AND P0, PT, R10, 0x20, PT ;  /* 0x000000200a00780c */ /* 0x000fe20003f05270 */
[----:B------:R-:W-:Y:S01]  /*0630*/  IMAD.MOV.U32 R5, RZ, RZ, 0x3 ;  /* 0x00000003ff057424 */ /* 0x000fe200078e00ff */
[----:B------:R-:W-:Y:S02]  /*0640*/  ISETP.EQ.AND P1, PT, R9, 0x58, PT ;  /* 0x000000580900780c */ /* 0x000fe40003f22270 */
[----:B------:R-:W-:Y:S02]  /*0650*/  P2R R13, PR, RZ, 0x1 ;  /* 0x00000001ff0d7803 */ /* 0x000fe40000000000 */
[----:B------:R-:W-:-:S13]  /*0660*/  ISETP.EQ.AND P0, PT, R11, 0x58, !P0 ;  /* 0x000000580b00780c */ /* 0x000fda0004702270 */
[----:B------:R-:W-:Y:S05]  /*0670*/  @P0 BRA P1, `(.L_x_7) ;  /* 0x0000000c00f80947 */ /* 0x000fea0000800000 */
[----:B------:R-:W-:Y:S01]  /*0680*/  ISETP.NE.AND P3, PT, R9, 0x20, PT ;  /* 0x000000200900780c */ /* 0x000fe20003f65270 */
[----:B------:R-:W-:Y:S01]  /*0690*/  IMAD.MOV.U32 R5, RZ, RZ, RZ ;  /* 0x000000ffff057224 */ /* 0x000fe200078e00ff */
[----:B------:R-:W-:Y:S02]  /*06a0*/  ISETP.EQ.AND P1, PT, R10, 0x58, PT ;  /* 0x000000580a00780c */ /* 0x000fe40003f22270 */
[----:B------:R-:W-:-:S13]  /*06b0*/  ISETP.EQ.AND P0, PT, R11, 0x58, !P3 ;  /* 0x000000580b00780c */ /* 0x000fda0005f02270 */
[----:B------:R-:W-:Y:S05]  /*06c0*/  @P0 BRA P1, `(.L_x_7) ;  /* 0x0000000c00e40947 */ /* 0x000fea0000800000 */
[----:B------:R-:W-:Y:S01]  /*06d0*/  ISETP.NE.AND P2, PT, R6, 0x20, PT ;  /* 0x000000200600780c */ /* 0x000fe20003f45270 */
[----:B------:R-:W-:Y:S01]  /*06e0*/  IMAD.MOV.U32 R5, RZ, RZ, 0x7 ;  /* 0x00000007ff057424 */ /* 0x000fe200078e00ff */
        /* <DEDUP_REMOVED lines=13> */
[----:B------:R-:W4:Y:S02]  /*07c0*/  LDG.E.U8 R12, desc[UR4][R2.64+0x2] ;  /* 0x00000204020c7981 */ /* 0x000f24000c1e1100 */
[----:B----4-:R-:W-:-:S13]  /*07d0*/  ISETP.NE.AND P5, PT, R12, 0x58, PT ;  /* 0x000000580c00780c */ /* 0x010fda0003fa5270 */
[----:B------:R-:W-:Y:S05]  /*07e0*/  @!P5 BRA `(.L_x_19) ;  /* 0x000000000008d947 */ /* 0x000fea0003800000 */
[----:B------:R4:W5:Y:S01]  /*07f0*/  LDG.E.U8 R7, desc[UR4][R2.64+0x5] ;  /* 0x0000050402077981 */ /* 0x000962000c1e1100 */
[----:B------:R-:W-:Y:S05]  /*0800*/  BRA `(.L_x_20) ;  /* 0x0000000000447947 */ /* 0x000fea0003800000 */
.L_x_19:
[----:B------:R-:W4:Y:S02]  /*0810*/  LDG.E.U8 R7, desc[UR4][R2.64+0x5] ;  /* 0x0000050402077981 */ /* 0x000f24000c1e1100 */
[----:B----4-:R-:W-:-:S13]  /*0820*/  ISETP.NE.AND P5, PT, R7, 0x58, PT ;  /* 0x000000580700780c */ /* 0x010fda0003fa5270 */
[----:B------:R-:W-:Y:S05]  /*0830*/  @!P5 BRA `(.L_x_21) ;  /* 0x000000000008d947 */ /* 0x000fea0003800000 */
[----:B------:R4:W5:Y:S01]  /*0840*/  LDG.E.U8 R5, desc[UR4][R2.64+0x8] ;  /* 0x0000080402057981 */ /* 0x000962000c1e1100 */
[----:B------:R-:W-:Y:S05]  /*0850*/  BRA `(.L_x_22) ;  /* 0x0000000000147947 */ /* 0x000fea0003800000 */
.L_x_21:
[----:B------:R-:W4:Y:S01]  /*0860*/  LDG.E.U8 R8, desc[UR4][R2.64+0x8] ;  /* 0x0000080402087981 */ /* 0x000f22000c1e1100 */
[----:B------:R-:W-:Y:S01]  /*0870*/  IMAD.MOV.U32 R5, RZ, RZ, 0x8 ;  /* 0x00000008ff057424 */ /* 0x000fe200078e00ff */
[----:B----4-:R-:W-:-:S13]  /*0880*/  ISETP.NE.AND P5, PT, R8, 0x20, PT ;  /* 0x000000200800780c */ /* 0x010fda0003fa5270 */
[----:B------:R-:W-:Y:S05]  /*0890*/  @!P5 BRA `(.L_x_7) ;  /* 0x0000000c0070d947 */ /* 0x000fea0003800000 */
[----:B------:R-:W-:-:S07]  /*08a0*/  PRMT R5, R8, 0x7610, R5 ;  /* 0x0000761008057816 */ /* 0x000fce0000000005 */
.L_x_22:
[----:B-----5:R-:W-:-:S04]  /*08b0*/  PRMT R5, R5, 0x9910, RZ ;  /* 0x0000991005057816 */ /* 0x020fc800000000ff */
[----:B------:R-:W-:-:S13]  /*08c0*/  ISETP.NE.AND P5, PT, R5, 0x58, PT ;  /* 0x000000580500780c */ /* 0x000fda0003fa5270 */
[----:B------:R-:W-:Y:S05]  /*08d0*/  @P5 BRA `(.L_x_20) ;  /* 0x0000000000105947 */ /* 0x000fea0003800000 */
[----:B------:R-:W-:Y:S01]  /*08e0*/  PRMT R8, R7, 0x9910, RZ ;  /* 0x0000991007087816 */ /* 0x000fe200000000ff */
[----:B------:R-:W-:-:S03]  /*08f0*/  IMAD.MOV.U32 R5, RZ, RZ, 0x5 ;  /* 0x00000005ff057424 */ /* 0x000fc600078e00ff */
[----:B------:R-:W-:-:S13]  /*0900*/  ISETP.NE.AND P5, PT, R8, 0x20, PT ;  /* 0x000000200800780c */ /* 0x000fda0003fa5270 */
[----:B------:R-:W-:Y:S05]  /*0910*/  @!P5 BRA `(.L_x_7) ;  /* 0x0000000c0050d947 */ /* 0x000fea0003800000 */
.L_x_20:
[----:B-----5:R-:W-:-:S04]  /*0920*/  PRMT R7, R7, 0x9910, RZ ;  /* 0x0000991007077816 */ /* 0x020fc800000000ff */
[----:B------:R-:W-:-:S13]  /*0930*/  ISETP.NE.AND P5, PT, R7, 0x58, PT ;  /* 0x000000580700780c */ /* 0x000fda0003fa5270 */
[----:B------:R-:W-:Y:S05]  /*0940*/  @P5 BRA `(.L_x_23) ;  /* 0x0000000000145947 */ /* 0x000fea0003800000 */
[----:B------:R-:W5:Y:S01]  /*0950*/  LDG.E.U8 R8, desc[UR4][R2.64+0x8] ;  /* 0x0000080402087981 */ /* 0x000f62000c1e1100 */
[----:B------:R-:W-:Y:S01]  /*0960*/  ISETP.NE.AND P5, PT, R12, 0x20, PT ;  /* 0x000000200c00780c */ /* 0x000fe20003fa5270 */
[----:B------:R-:W-:Y:S01]  /*0970*/  IMAD.MOV.U32 R5, RZ, RZ, 0x2 ;  /* 0x00000002ff057424 */ /* 0x000fe200078e00ff */
[----:B-----5:R-:W-:-:S13]  /*0980*/  ISETP.EQ.AND P6, PT, R8, 0x58, PT ;  /* 0x000000580800780c */ /* 0x020fda0003fc2270 */
[----:B------:R-:W-:Y:S05]  /*0990*/  @!P5 BRA P6, `(.L_x_7) ;  /* 0x0000000c0030d947 */ /* 0x000fea0003000000 */
.L_x_23:
[----:B------:R-:W-:-:S13]  /*09a0*/  ISETP.NE.OR P5, PT, R9, 0x58, P4 ;  /* 0x000000580900780c */ /* 0x000fda00027a5670 */
[----:B------:R-:W-:Y:S05]  /*09b0*/  @P5 BRA `(.L_x_24) ;  /* 0x0000000000105947 */ /* 0x000fea0003800000 */
[----:B------:R-:W5:Y:S01]  /*09c0*/  LDG.E.U8 R8, desc[UR4][R2.64+0x8] ;  /* 0x0000080402087981 */ /* 0x000f62000c1e1100 */
[----:B------:R-:W-:Y:S01]  /*09d0*/  IMAD.MOV.U32 R5, RZ, RZ, 0x8 ;  /* 0x00000008ff057424 */ /* 0x000fe200078e00ff */
[----:B-----5:R-:W-:-:S13]  /*09e0*/  ISETP.NE.AND P5, PT, R8, 0x20, PT ;  /* 0x000000200800780c */ /* 0x020fda0003fa5270 */
[----:B------:R-:W-:Y:S05]  /*09f0*/  @!P5 BRA `(.L_x_7) ;  /* 0x0000000c0018d947 */ /* 0x000fea0003800000 */
.L_x_24:
[----:B------:R-:W-:-:S13]  /*0a00*/  ISETP.NE.AND P5, PT, R9, 0x58, PT ;  /* 0x000000580900780c */ /* 0x000fda0003fa5270 */
[----:B------:R-:W-:Y:S05]  /*0a10*/  @P5 BRA `(.L_x_25) ;  /* 0x0000000000105947 */ /* 0x000fea0003800000 */
[----:B------:R-:W5:Y:S01]  /*0a20*/  LDG.E.U8 R8, desc[UR4][R2.64+0x8] ;  /* 0x0000080402087981 */ /* 0x000f62000c1e1100 */
[----:B------:R-:W-:Y:S01]  /*0a30*/  IMAD.MOV.U32 R5, RZ, RZ, 0x4 ;  /* 0x00000004ff057424 */ /* 0x000fe200078e00ff */
[----:B-----5:R-:W-:-:S13]  /*0a40*/  ISETP.EQ.AND P5, PT, R8, 0x58, PT ;  /* 0x000000580800780c */ /* 0x020fda0003fa2270 */
[----:B------:R-:W-:Y:S05]  /*0a50*/  @!P1 BRA P5, `(.L_x_7) ;  /* 0x0000000c00009947 */ /* 0x000fea0002800000 */
.L_x_25:
[----:B------:R-:W-:Y:S05]  /*0a60*/  @P4 BRA `(.L_x_26) ;  /* 0x0000000000104947 */ /* 0x000fea0003800000 */
[----:B------:R-:W5:Y:S02]  /*0a70*/  LDG.E.U8 R5, desc[UR4][R2.64+0x8] ;  /* 0x0000080402057981 */ /* 0x000f64000c1e1100 */
[----:B-----5:R-:W-:Y:S01]  /*0a80*/  ISETP.EQ.AND P4, PT, R5, 0x58, PT ;  /* 0x000000580500780c */ /* 0x020fe20003f82270 */
[----:B------:R-:W-:-:S12]  /*0a90*/  IMAD.MOV.U32 R5, RZ, RZ, RZ ;  /* 0x000000ffff057224 */ /* 0x000fd800078e00ff */
[----:B------:R-:W-:Y:S05]  /*0aa0*/  @!P3 BRA P4, `(.L_x_7) ;  /* 0x0000000800ecb947 */ /* 0x000fea0002000000 */
.L_x_26:
[----:B------:R-:W-:Y:S01]  /*0ab0*/  ISETP.NE.AND P4, PT, R11, 0x20, PT ;  /* 0x000000200b00780c */ /* 0x000fe20003f85270 */
[----:B------:R-:W-:Y:S01]  /*0ac0*/  IMAD.MOV.U32 R5, RZ, RZ, 0x6 ;  /* 0x00000006ff057424 */ /* 0x000fe200078e00ff */
[----:B------:R-:W-:Y:S02]  /*0ad0*/  ISETP.EQ.AND P5, PT, R12, 0x58, PT ;  /* 0x000000580c00780c */ /* 0x000fe40003fa2270 */
[----:B------:R-:W-:-:S13]  /*0ae0*/  ISETP.EQ.AND P4, PT, R4, 0x58, !P4 ;  /* 0x000000580400780c */ /* 0x000fda0006782270 */
[----:B------:R-:W-:Y:S05]  /*0af0*/  @P4 BRA P5, `(.L_x_7) ;  /* 0x0000000800d84947 */ /* 0x000fea0002800000 */
[----:B------:R-:W-:Y:S01]  /*0b00*/  ISETP.EQ.AND P4, PT, R11, 0x58, !P1 ;  /* 0x000000580b00780c */ /* 0x000fe20004f82270 */
[----:B------:R-:W-:Y:S01]  /*0b10*/  IMAD.MOV.U32 R5, RZ, RZ, 0x4 ;  /* 0x00000004ff057424 */ /* 0x000fe200078e00ff */
[----:B------:R-:W-:-:S13]  /*0b20*/  ISETP.EQ.AND P5, PT, R12, 0x58, PT ;  /* 0x000000580c00780c */ /* 0x000fda0003fa2270 */
[----:B------:R-:W-:Y:S05]  /*0b30*/  @P4 BRA P5, `(.L_x_7) ;  /* 0x0000000800c84947 */ /* 0x000fea0002800000 */
[----:B------:R-:W-:Y:S01]  /*0b40*/  ISETP.NE.AND P6, PT, R12, 0x20, PT ;  /* 0x000000200c00780c */ /* 0x000fe20003fc5270 */
[----:B------:R-:W-:Y:S01]  /*0b50*/  IMAD.MOV.U32 R5, RZ, RZ, 0x2 ;  /* 0x00000002ff057424 */ /* 0x000fe200078e00ff */
[----:B------:R-:W-:Y:S02]  /*0b60*/  ISETP.EQ.AND P4, PT, R4, 0x58, PT ;  /* 0x000000580400780c */ /* 0x000fe40003f82270 */
[----:B------:R-:W-:Y:S02]  /*0b70*/  ISETP.EQ.AND P5, PT, R11, 0x58, !P6 ;  /* 0x000000580b00780c */ /* 0x000fe400077a2270 */
[----:B------:R-:W-:-:S11]  /*0b80*/  P2R R15, PR, RZ, 0x40 ;  /* 0x00000040ff0f7803 */ /* 0x000fd60000000000 */
[----:B------:R-:W-:Y:S05]  /*0b90*/  @P5 BRA P4, `(.L_x_7) ;  /* 0x0000000800b05947 */ /* 0x000fea0002000000 */
[----:B------:R-:W-:-:S04]  /*0ba0*/  ISETP.NE.AND P4, PT, R0, 0x4f, PT ;  /* 0x0000004f0000780c */ /* 0x000fc80003f85270 */
[----:B------:R-:W-:Y:S02]  /*0bb0*/  P2R R8, PR, RZ, 0x10 ;  /* 0x00000010ff087803 */ /* 0x000fe40000000000 */
[----:B------:R-:W-:-:S13]  /*0bc0*/  ISETP.NE.OR P4, PT, R9, 0x4f, P4 ;  /* 0x0000004f0900780c */ /* 0x000fda0002785670 */
[----:B------:R-:W-:Y:S05]  /*0bd0*/  @P4 BRA `(.L_x_27) ;  /* 0x0000000000084947 */ /* 0x000fea0003800000 */
[----:B------:R-:W-:Y:S01]  /*0be0*/  PLOP3.LUT P4, PT, PT, PT, PT, 0x8, 0x80 ;  /* 0x000000000080781c */ /* 0x000fe20003f8e170 */
[----:B------:R-:W-:-:S12]  /*0bf0*/  @!P6 BRA `(.L_x_28) ;  /* 0x000000080034e947 */ /* 0x000fd80003800000 */
.L_x_27:
[----:B------:R-:W-:-:S04]  /*0c00*/  ISETP.NE.AND P4, PT, R9, 0x4f, PT ;  /* 0x0000004f0900780c */ /* 0x000fc80003f85270 */
[----:B------:R-:W-:-:S09]  /*0c10*/  P2R R16, PR, RZ, 0x10 ;  /* 0x00000010ff107803 */ /* 0x000fd20000000000 */
[----:B------:R-:W-:Y:S05]  /*0c20*/  @P4 BRA `(.L_x_29) ;  /* 0x0000000000104947 */ /* 0x000fea0003800000 */
[----:B------:R-:W-:Y:S01]  /*0c30*/  ISETP.EQ.AND P5, PT, R12, 0x4f, PT ;  /* 0x0000004f0c00780c */ /* 0x000fe20003fa2270 */
[----:B------:R-:W-:Y:S01]  /*0c40*/  IMAD.MOV.U32 R5, RZ, RZ, 0x1 ;  /* 0x00000001ff057424 */ /* 0x000fe200078e00ff */
[----:B------:R-:W-:-:S11]  /*0c50*/  PLOP3.LUT P4, PT, PT, PT, PT, 0x8, 0x80 ;  /* 0x000000000080781c */ /* 0x000fd60003f8e170 */
[----:B------:R-:W-:Y:S05]  /*0c60*/  @!P0 BRA P5, `(.L_x_28) ;  /* 0x0000000800188947 */ /* 0x000fea0002800000 */
.L_x_29:
[----:B------:R-:W-:-:S13]  /*0c70*/  ISETP.NE.AND P5, PT, R8, RZ, PT ;  /* 0x000000ff0800720c */ /* 0x000fda0003fa5270 */
[----:B------:R-:W-:Y:S05]  /*0c80*/  @P5 BRA `(.L_x_30) ;  /* 0x0000000000105947 */ /* 0x000fea0003800000 */
[----:B------:R-:W-:Y:S01]  /*0c90*/  ISETP.EQ.AND P5, PT, R12, 0x4f, PT ;  /* 0x0000004f0c00780c */ /* 0x000fe20003fa2270 */
[----:B------:R-:W-:Y:S01]  /*0ca0*/  IMAD.MOV.U32 R5, RZ, RZ, RZ ;  /* 0x000000ffff057224 */ /* 0x000fe200078e00ff */
[----:B------:R-:W-:-:S11]  /*0cb0*/  PLOP3.LUT P4, PT, PT, PT, PT, 0x8, 0x80 ;  /* 0x000000000080781c */ /* 0x000fd60003f8e170 */
[----:B------:R-:W-:Y:S05]  /*0cc0*/  @!P3 BRA P5, `(.L_x_28) ;  /* 0x000000080000b947 */ /* 0x000fea0002800000 */
.L_x_30:
[----:B------:R-:W-:-:S13]  /*0cd0*/  ISETP.NE.AND P4, PT, R10, 0x4f, PT ;  /* 0x0000004f0a00780c */ /* 0x000fda0003f85270 */
[----:B------:R-:W-:Y:S05]  /*0ce0*/  @P4 BRA `(.L_x_31) ;  /* 0x00000000002c4947 */ /* 0x000fea0003800000 */
[----:B------:R-:W-:-:S13]  /*0cf0*/  ISETP.NE.AND P4, PT, R4, 0x4f, PT ;  /* 0x0000004f0400780c */ /* 0x000fda0003f85270 */
[----:B------:R-:W-:Y:S05]  /*0d00*/  @P4 BRA `(.L_x_32) ;  /* 0x0000000000104947 */ /* 0x000fea0003800000 */
[----:B------:R-:W-:Y:S01]  /*0d10*/  ISETP.NE.AND P5, PT, R7, 0x20, PT ;  /* 0x000000200700780c */ /* 0x000fe20003fa5270 */
[----:B------:R-:W-:Y:S01]  /*0d20*/  IMAD.MOV.U32 R5, RZ, RZ, 0x5 ;  /* 0x00000005ff057424 */ /* 0x000fe200078e00ff */
[----:B------:R-:W-:-:S11]  /*0d30*/  PLOP3.LUT P4, PT, PT, PT, PT, 0x8, 0x80 ;  /* 0x000000000080781c */ /* 0x000fd60003f8e170 */
[----:B------:R-:W-:Y:S05]  /*0d40*/  @!P5 BRA `(.L_x_28) ;  /* 0x0000000400e0d947 */ /* 0x000fea0003800000 */
.L_x_32:
[----:B------:R-:W-:-:S13]  /*0d50*/  ISETP.NE.AND P4, PT, R7, 0x4f, PT ;  /* 0x0000004f0700780c */ /* 0x000fda0003f85270 */
[----:B------:R-:W-:Y:S05]  /*0d60*/  @P4 BRA `(.L_x_31) ;  /* 0x00000000000c4947 */ /* 0x000fea0003800000 */
[----:B------:R-:W-:Y:S01]  /*0d70*/  IMAD.MOV.U32 R5, RZ, RZ, 0x4 ;  /* 0x00000004ff057424 */ /* 0x000fe200078e00ff */
[----:B------:R-:W-:Y:S01]  /*0d80*/  PLOP3.LUT P4, PT, PT, PT, PT, 0x8, 0x80 ;  /* 0x000000000080781c */ /* 0x000fe20003f8e170 */
[----:B------:R-:W-:-:S12]  /*0d90*/  @!P1 BRA `(.L_x_28) ;  /* 0x0000000400cc9947 */ /* 0x000fd80003800000 */
.L_x_31:
[----:B------:R-:W-:-:S04]  /*0da0*/  ISETP.NE.AND P4, PT, R4, 0x4f, PT ;  /* 0x0000004f0400780c */ /* 0x000fc80003f85270 */
[----:B------:R-:W-:-:S09]  /*0db0*/  P2R R17, PR, RZ, 0x10 ;  /* 0x00000010ff117803 */ /* 0x000fd20000000000 */
[----:B------:R-:W-:Y:S05]  /*0dc0*/  @P4 BRA `(.L_x_33) ;  /* 0x0000000000144947 */ /* 0x000fea0003800000 */
[----:B------:R-:W-:Y:S01]  /*0dd0*/  ISETP.NE.AND P6, PT, R10, 0x20, PT ;  /* 0x000000200a00780c */ /* 0x000fe20003fc5270 */
[----:B------:R-:W-:Y:S01]  /*0de0*/  IMAD.MOV.U32 R5, RZ, RZ, 0x3 ;  /* 0x00000003ff057424 */ /* 0x000fe200078e00ff */
[----:B------:R-:W-:Y:S02]  /*0df0*/  ISETP.EQ.AND P5, PT, R7, 0x4f, PT ;  /* 0x0000004f0700780c */ /* 0x000fe40003fa2270 */
[----:B------:R-:W-:-:S11]  /*0e00*/  PLOP3.LUT P4, PT, PT, PT, PT, 0x8, 0x80 ;  /* 0x000000000080781c */ /* 0x000fd60003f8e170 */
[----:B------:R-:W-:Y:S05]  /*0e10*/  @!P6 BRA P5, `(.L_x_28) ;  /* 0x0000000400ace947 */ /* 0x000fea0002800000 */
.L_x_33:
[----:B------:R-:W-:-:S13]  /*0e20*/  ISETP.NE.AND P4, PT, R11, 0x4f, PT ;  /* 0x0000004f0b00780c */ /* 0x000fda0003f85270 */
[----:B------:R-:W-:Y:S05]  /*0e30*/  @P4 BRA `(.L_x_34) ;  /* 0x0000000000404947 */ /* 0x000fea0003800000 */
[----:B------:R-:W-:-:S13]  /*0e40*/  ISETP.NE.AND P4, PT, R6, 0x4f, PT ;  /* 0x0000004f0600780c */ /* 0x000fda0003f85270 */
[----:B------:R-:W-:Y:S05]  /*0e50*/  @!P4 BRA `(.L_x_35) ;  /* 0x000000000008c947 */ /* 0x000fea0003800000 */
[----:B------:R0:W5:Y:S01]  /*0e60*/  LDG.E.U8 R5, desc[UR4][R2.64+0x8] ;  /* 0x0000080402057981 */ /* 0x000162000c1e1100 */
[----:B------:R-:W-:Y:S05]  /*0e70*/  BRA `(.L_x_36) ;  /* 0x0000000000187947 */ /* 0x000fea0003800000 */
.L_x_35:
[----:B------:R-:W5:Y:S01]  /*0e80*/  LDG.E.U8 R8, desc[UR4][R2.64+0x8] ;  /* 0x0000080402087981 */ /* 0x000f62000c1e1100 */
[----:B------:R-:W-:Y:S01]  /*0e90*/  IMAD.MOV.U32 R5, RZ, RZ, 0x8 ;  /* 0x00000008ff057424 */ /* 0x000fe200078e00ff */
[----:B------:R-:W-:Y:S02]  /*0ea0*/  PLOP3.LUT P4, PT, PT, PT, PT, 0x8, 0x80 ;  /* 0x000000000080781c */ /* 0x000fe40003f8e170 */
[----:B-----5:R-:W-:-:S13]  /*0eb0*/  ISETP.NE.AND P5, PT, R8, 0x20, PT ;  /* 0x000000200800780c */ /* 0x020fda0003fa5270 */
[----:B------:R-:W-:Y:S05]  /*0ec0*/  @!P5 BRA `(.L_x_28) ;  /* 0x000000040080d947 */ /* 0x000fea0003800000 */
[----:B------:R-:W-:-:S07]  /*0ed0*/  PRMT R5, R8, 0x7610, R5 ;  /* 0x0000761008057816 */ /* 0x000fce0000000005 */
.L_x_36:
[----:B-----5:R-:W-:-:S04]  /*0ee0*/  PRMT R5, R5, 0x9910, RZ ;  /* 0x0000991005057816 */ /* 0x020fc800000000ff */
[----:B------:R-:W-:-:S13]  /*0ef0*/  ISETP.NE.AND P4, PT, R5, 0x4f, PT ;  /* 0x0000004f0500780c */ /* 0x000fda0003f85270 */
[----:B------:R-:W-:Y:S05]  /*0f00*/  @P4 BRA `(.L_x_34) ;  /* 0x00000000000c4947 */ /* 0x000fea0003800000 */
[----:B------:R-:W-:Y:S01]  /*0f10*/  IMAD.MOV.U32 R5, RZ, RZ, 0x7 ;  /* 0x00000007ff057424 */ /* 0x000fe200078e00ff */
[----:B------:R-:W-:Y:S01]  /*0f20*/  PLOP3.LUT P4, PT, PT, PT, PT, 0x8, 0x80 ;  /* 0x000000000080781c */ /* 0x000fe20003f8e170 */
[----:B------:R-:W-:-:S12]  /*0f30*/  @!P2 BRA `(.L_x_28) ;  /* 0x000000040064a947 */ /* 0x000fd80003800000 */
.L_x_34:
[----:B------:R-:W-:-:S13]  /*0f40*/  ISETP.NE.AND P4, PT, R6, 0x4f, PT ;  /* 0x0000004f0600780c */ /* 0x000fda0003f85270 */
[----:B------:R-:W-:Y:S05]  /*0f50*/  @P4 BRA `(.L_x_37) ;  /* 0x0000000000184947 */ /* 0x000fea0003800000 */
[----:B------:R-:W5:Y:S01]  /*0f60*/  LDG.E.U8 R8, desc[UR4][R2.64+0x8] ;  /* 0x0000080402087981 */ /* 0x000f62000c1e1100 */
[----:B------:R-:W-:Y:S01]  /*0f70*/  ISETP.NE.AND P6, PT, R11, 0x20, PT ;  /* 0x000000200b00780c */ /* 0x000fe20003fc5270 */
[----:B------:R-:W-:Y:S01]  /*0f80*/  IMAD.MOV.U32 R5, RZ, RZ, 0x6 ;  /* 0x00000006ff057424 */ /* 0x000fe200078e00ff */
[----:B------:R-:W-:Y:S02]  /*0f90*/  PLOP3.LUT P4, PT, PT, PT, PT, 0x8, 0x80 ;  /* 0x000000000080781c */ /* 0x000fe40003f8e170 */
[----:B-----5:R-:W-:-:S13]  /*0fa0*/  ISETP.EQ.AND P5, PT, R8, 0x4f, PT ;  /* 0x0000004f0800780c */ /* 0x020fda0003fa2270 */
[----:B------:R-:W-:Y:S05]  /*0fb0*/  @!P6 BRA P5, `(.L_x_28) ;  /* 0x000000040044e947 */ /* 0x000fea0002800000 */
.L_x_37:
[----:B------:R-:W-:Y:S01]  /*0fc0*/  ISETP.NE.AND P5, PT, R10, 0x4f, PT ;  /* 0x0000004f0a00780c */ /* 0x000fe20003fa5270 */
[----:B------:R-:W-:Y:S01]  /*0fd0*/  IMAD.MOV.U32 R5, RZ, RZ, 0x6 ;  /* 0x00000006ff057424 */ /* 0x000fe200078e00ff */
[----:B------:R-:W-:Y:S02]  /*0fe0*/  ISETP.EQ.AND P6, PT, R9, 0x4f, PT ;  /* 0x0000004f0900780c */ /* 0x000fe40003fc2270 */
[----:B------:R-:W-:Y:S02]  /*0ff0*/  ISETP.EQ.AND P5, PT, R11, 0x20, !P5 ;  /* 0x000000200b00780c */ /* 0x000fe40006fa2270 */
[----:B------:R-:W-:-:S11]  /*1000*/  PLOP3.LUT P4, PT, PT, PT, PT, 0x8, 0x80 ;  /* 0x000000000080781c */ /* 0x000fd60003f8e170 */
[----:B------:R-:W-:Y:S05]  /*1010*/  @P5 BRA P6, `(.L_x_28) ;  /* 0x00000004002c5947 */ /* 0x000fea0003000000 */
[----:B------:R-:W-:Y:S01]  /*1020*/  ISETP.NE.AND P5, PT, R11, 0x4f, PT ;  /* 0x0000004f0b00780c */ /* 0x000fe20003fa5270 */
[----:B------:R-:W-:Y:S01]  /*1030*/  IMAD.MOV.U32 R5, RZ, RZ, 0x3 ;  /* 0x00000003ff057424 */ /* 0x000fe200078e00ff */
[----:B------:R-:W-:Y:S02]  /*1040*/  ISETP.EQ.AND P6, PT, R9, 0x4f, PT ;  /* 0x0000004f0900780c */ /* 0x000fe40003fc2270 */
[----:B------:R-:W-:-:S13]  /*1050*/  ISETP.EQ.AND P5, PT, R10, 0x20, !P5 ;  /* 0x000000200a00780c */ /* 0x000fda0006fa2270 */
[----:B------:R-:W-:Y:S05]  /*1060*/  @P5 BRA P6, `(.L_x_28) ;  /* 0x0000000400185947 */ /* 0x000fea0003000000 */
[----:B------:R-:W-:Y:S01]  /*1070*/  ISETP.EQ.AND P5, PT, R10, 0x4f, PT ;  /* 0x0000004f0a00780c */ /* 0x000fe20003fa2270 */
[----:B------:R-:W-:Y:S01]  /*1080*/  IMAD.MOV.U32 R5, RZ, RZ, RZ ;  /* 0x000000ffff057224 */ /* 0x000fe200078e00ff */
[----:B------:R-:W-:-:S13]  /*1090*/  ISETP.EQ.AND P6, PT, R11, 0x4f, !P3 ;  /* 0x0000004f0b00780c */ /* 0x000fda0005fc2270 */
[----:B------:R-:W-:Y:S05]  /*10a0*/  @P6 BRA P5, `(.L_x_28) ;  /* 0x0000000400086947 */ /* 0x000fea0002800000 */
[----:B------:R-:W-:Y:S01]  /*10b0*/  ISETP.EQ.AND P5, PT, R4, 0x4f, !P2 ;  /* 0x0000004f0400780c */ /* 0x000fe200057a2270 */
[----:B------:R-:W-:Y:S01]  /*10c0*/  IMAD.MOV.U32 R5, RZ, RZ, 0x7 ;  /* 0x00000007ff057424 */ /* 0x000fe200078e00ff */
[----:B------:R-:W-:-:S13]  /*10d0*/  ISETP.EQ.AND P6, PT, R0, 0x4f, PT ;  /* 0x0000004f0000780c */ /* 0x000fda0003fc2270 */
[----:B------:R-:W-:Y:S05]  /*10e0*/  @P5 BRA P6, `(.L_x_28) ;  /* 0x0000000000f85947 */ /* 0x000fea0003000000 */
[----:B------:R-:W-:Y:S01]  /*10f0*/  ISETP.EQ.AND P5, PT, R0, 0x4f, PT ;  /* 0x0000004f0000780c */ /* 0x000fe20003fa2270 */
[----:B------:R-:W-:Y:S01]  /*1100*/  IMAD.MOV.U32 R5, RZ, RZ, 0x4 ;  /* 0x00000004ff057424 */ /* 0x000fe200078e00ff */
[----:B------:R-:W-:-:S13]  /*1110*/  ISETP.EQ.AND P6, PT, R6, 0x4f, !P1 ;  /* 0x0000004f0600780c */ /* 0x000fda0004fc2270 */
[----:B------:R-:W-:Y:S05]  /*1120*/  @P6 BRA P5, `(.L_x_28) ;  /* 0x0000000000e86947 */ /* 0x000fea0002800000 */
[----:B------:R-:W-:Y:S01]  /*1130*/  ISETP.EQ.AND P5, PT, R6, 0x4f, !P0 ;  /* 0x0000004f0600780c */ /* 0x000fe200047a2270 */
[----:B------:R-:W-:Y:S01]  /*1140*/  IMAD.MOV.U32 R5, RZ, RZ, 0x1 ;  /* 0x00000001ff057424 */ /* 0x000fe200078e00ff */
[----:B------:R-:W-:-:S13]  /*1150*/  ISETP.EQ.AND P6, PT, R4, 0x4f, PT ;  /* 0x0000004f0400780c */ /* 0x000fda0003fc2270 */
[----:B------:R-:W-:Y:S05]  /*1160*/  @P5 BRA P6, `(.L_x_28) ;  /* 0x0000000000d85947 */ /* 0x000fea0003000000 */
[----:B------:R-:W-:-:S13]  /*1170*/  ISETP.NE.AND P5, PT, R12, 0x4f, PT ;  /* 0x0000004f0c00780c */ /* 0x000fda0003fa5270 */
[----:B------:R-:W-:Y:S05]  /*1180*/  @P5 BRA `(.L_x_38) ;  /* 0x0000000000385947 */ /* 0x000fea0003800000 */
[----:B------:R-:W-:-:S13]  /*1190*/  ISETP.NE.AND P5, PT, R7, 0x4f, PT ;  /* 0x0000004f0700780c */ /* 0x000fda0003fa5270 */
[----:B------:R-:W-:Y:S05]  /*11a0*/  @!P5 BRA `(.L_x_39) ;  /* 0x000000000008d947 */ /* 0x000fea0003800000 */
[----:B------:R0:W5:Y:S01]  /*11b0*/  LDG.E.U8 R0, desc[UR4][R2.64+0x8] ;  /* 0x0000080402007981 */ /* 0x000162000c1e1100 */
[----:B------:R-:W-:Y:S05]  /*11c0*/  BRA `(.L_x_40) ;  /* 0x0000000000107947 */ /* 0x000fea0003800000 */
.L_x_39:
[----:B------:R-:W5:Y:S01]  /*11d0*/  LDG.E.U8 R0, desc[UR4][R2.64+0x8] ;  /* 0x0000080402007981 */ /* 0x000f62000c1e1100 */
[----:B------:R-:W-:Y:S01]  /*11e0*/  IMAD.MOV.U32 R5, RZ, RZ, 0x8 ;  /* 0x00000008ff057424 */ /* 0x000fe200078e00ff */
[----:B-----5:R-:W-:-:S13]  /*11f0*/  ISETP.NE.AND P5, PT, R0, 0x20, PT ;  /* 0x000000200000780c */ /* 0x020fda0003fa5270 */
[----:B------:R-:W-:Y:S05]  /*1200*/  @!P5 BRA `(.L_x_28) ;  /* 0x0000000000b0d947 */ /* 0x000fea0003800000 */
.L_x_40:
[----:B-----5:R-:W-:-:S04]  /*1210*/  PRMT R0, R0, 0x9910, RZ ;  /* 0x0000991000007816 */ /* 0x020fc800000000ff */
[----:B------:R-:W-:-:S13]  /*1220*/  ISETP.NE.AND P5, PT, R0, 0x4f, PT ;  /* 0x0000004f0000780c */ /* 0x000fda0003fa5270 */
[----:B------:R-:W-:Y:S05]  /*1230*/  @P5 BRA `(.L_x_38) ;  /* 0x00000000000c5947 */ /* 0x000fea0003800000 */
[----:B------:R-:W-:Y:S01]  /*1240*/  ISETP.NE.AND P5, PT, R7, 0x20, PT ;  /* 0x000000200700780c */ /* 0x000fe20003fa5270 */
[----:B------:R-:W-:-:S12]  /*1250*/  IMAD.MOV.U32 R5, RZ, RZ, 0x5 ;  /* 0x00000005ff057424 */ /* 0x000fd800078e00ff */
[----:B------:R-:W-:Y:S05]  /*1260*/  @!P5 BRA `(.L_x_28) ;  /* 0x000000000098d947 */ /* 0x000fea0003800000 */
.L_x_38:
[----:B------:R-:W-:-:S13]  /*1270*/  ISETP.NE.AND P5, PT, R7, 0x4f, PT ;  /* 0x0000004f0700780c */ /* 0x000fda0003fa5270 */
[----:B------:R-:W-:Y:S05]  /*1280*/  @P5 BRA `(.L_x_41) ;  /* 0x0000000000145947 */ /* 0x000fea0003800000 */
[----:B------:R-:W5:Y:S01]  /*1290*/  LDG.E.U8 R0, desc[UR4][R2.64+0x8] ;  /* 0x0000080402007981 */ /* 0x000f62000c1e1100 */
[----:B------:R-:W-:Y:S01]  /*12a0*/  ISETP.NE.AND P6, PT, R12, 0x20, PT ;  /* 0x000000200c00780c */ /* 0x000fe20003fc5270 */
[----:B------:R-:W-:Y:S01]  /*12b0*/  IMAD.MOV.U32 R5, RZ, RZ, 0x2 ;  /* 0x00000002ff057424 */ /* 0x000fe200078e00ff */
[----:B-----5:R-:W-:-:S13]  /*12c0*/  ISETP.EQ.AND P5, PT, R0, 0x4f, PT ;  /* 0x0000004f0000780c */ /* 0x020fda0003fa2270 */
[----:B------:R-:W-:Y:S05]  /*12d0*/  @!P6 BRA P5, `(.L_x_28) ;  /* 0x00000000007ce947 */ /* 0x000fea0002800000 */
.L_x_41:
[----:B------:R-:W-:-:S04]  /*12e0*/  ISETP.NE.AND P6, PT, R16, RZ, PT ;  /* 0x000000ff1000720c */ /* 0x000fc80003fc5270 */
[----:B------:R-:W-:-:S13]  /*12f0*/  ISETP.NE.OR P5, PT, R4, 0x4f, P6 ;  /* 0x0000004f0400780c */ /* 0x000fda00037a5670 */
[----:B------:R-:W-:Y:S05]  /*1300*/  @P5 BRA `(.L_x_42) ;  /* 0x0000000000105947 */ /* 0x000fea0003800000 */
[----:B------:R-:W5:Y:S01]  /*1310*/  LDG.E.U8 R0, desc[UR4][R2.64+0x8] ;  /* 0x0000080402007981 */ /* 0x000f62000c1e1100 */
[----:B------:R-:W-:Y:S01]  /*1320*/  IMAD.MOV.U32 R5, RZ, RZ, 0x8 ;  /* 0x00000008ff057424 */ /* 0x000fe200078e00ff */
[----:B-----5:R-:W-:-:S13]  /*1330*/  ISETP.NE.AND P5, PT, R0, 0x20, PT ;  /* 0x000000200000780c */ /* 0x020fda0003fa5270 */
[----:B------:R-:W-:Y:S05]  /*1340*/  @!P5 BRA `(.L_x_28) ;  /* 0x000000000060d947 */ /* 0x000fea0003800000 */
.L_x_42:
[----:B------:R-:W-:Y:S05]  /*1350*/  @P6 BRA `(.L_x_43) ;  /* 0x0000000000106947 */ /* 0x000fea0003800000 */
[----:B------:R-:W5:Y:S01]  /*1360*/  LDG.E.U8 R0, desc[UR4][R2.64+0x8] ;  /* 0x0000080402007981 */ /* 0x000f62000c1e1100 */
[----:B------:R-:W-:Y:S01]  /*1370*/  IMAD.MOV.U32 R5, RZ, RZ, 0x4 ;  /* 0x00000004ff057424 */ /* 0x000fe200078e00ff */
[----:B-----5:R-:W-:-:S13]  /*1380*/  ISETP.EQ.AND P5, PT, R0, 0x4f, PT ;  /* 0x0000004f0000780c */ /* 0x020fda0003fa2270 */
[----:B------:R-:W-:Y:S05]  /*1390*/  @!P1 BRA P5, `(.L_x_28) ;  /* 0x00000000004c9947 */ /* 0x000fea0002800000 */
.L_x_43:
[----:B------:R-:W-:-:S13]  /*13a0*/  ISETP.NE.AND P5, PT, R17, RZ, PT ;  /* 0x000000ff1100720c */ /* 0x000fda0003fa5270 */
[----:B------:R-:W-:Y:S05]  /*13b0*/  @P5 BRA `(.L_x_44) ;  /* 0x0000000000105947 */ /* 0x000fea0003800000 */
[----:B------:R-:W5:Y:S01]  /*13c0*/  LDG.E.U8 R0, desc[UR4][R2.64+0x8] ;  /* 0x0000080402007981 */ /* 0x000f62000c1e1100 */
[----:B------:R-:W-:Y:S01]  /*13d0*/  IMAD.MOV.U32 R5, RZ, RZ, RZ ;  /* 0x000000ffff057224 */ /* 0x000fe200078e00ff */
[----:B-----5:R-:W-:-:S13]  /*13e0*/  ISETP.EQ.AND P5, PT, R0, 0x4f, PT ;  /* 0x0000004f0000780c */ /* 0x020fda0003fa2270 */
[----:B------:R-:W-:Y:S05]  /*13f0*/  @!P3 BRA P5, `(.L_x_28) ;  /* 0x000000000034b947 */ /* 0x000fea0002800000 */
.L_x_44:
[----:B------:R-:W-:Y:S01]  /*1400*/  ISETP.NE.AND P5, PT, R11, 0x20, PT ;  /* 0x000000200b00780c */ /* 0x000fe20003fa5270 */
[----:B------:R-:W-:Y:S01]  /*1410*/  IMAD.MOV.U32 R5, RZ, RZ, 0x6 ;  /* 0x00000006ff057424 */ /* 0x000fe200078e00ff */
[----:B------:R-:W-:Y:S02]  /*1420*/  ISETP.EQ.AND P6, PT, R12, 0x4f, PT ;  /* 0x0000004f0c00780c */ /* 0x000fe40003fc2270 */
[----:B------:R-:W-:-:S13]  /*1430*/  ISETP.EQ.AND P5, PT, R4, 0x4f, !P5 ;  /* 0x0000004f0400780c */ /* 0x000fda0006fa2270 */
[----:B------:R-:W-:Y:S05]  /*1440*/  @P5 BRA P6, `(.L_x_28) ;  /* 0x0000000000205947 */ /* 0x000fea0003000000 */
[----:B------:R-:W-:Y:S01]  /*1450*/  ISETP.EQ.AND P5, PT, R11, 0x4f, !P1 ;  /* 0x0000004f0b00780c */ /* 0x000fe20004fa2270 */
[----:B------:R-:W-:-:S03]  /*1460*/  IMAD.MOV.U32 R5, RZ, RZ, 0x4 ;  /* 0x00000004ff057424 */ /* 0x000fc600078e00ff */
[----:B------:R-:W-:-:S13]  /*1470*/  ISETP.EQ.AND P5, PT, R12, 0x4f, P5 ;  /* 0x0000004f0c00780c */ /* 0x000fda0002fa2270 */
[----:B------:R-:W-:Y:S01]  /*1480*/  @!P5 ISETP.NE.AND P6, PT, R12, 0x20, PT ;  /* 0x000000200c00d80c */ /* 0x000fe20003fc5270 */
[----:B------:R-:W-:-:S03]  /*1490*/  @!P5 IMAD.MOV.U32 R0, RZ, RZ, -0x1 ;  /* 0xffffffffff00d424 */ /* 0x000fc600078e00ff */
[----:B------:R-:W-:-:S04]  /*14a0*/  @!P5 ISETP.NE.OR P6, PT, R11, 0x4f, P6 ;  /* 0x0000004f0b00d80c */ /* 0x000fc800037c5670 */
[----:B------:R-:W-:-:S04]  /*14b0*/  @!P5 ISETP.NE.OR P4, PT, R4, 0x4f, P6 ;  /* 0x0000004f0400d80c */ /* 0x000fc80003785670 */
[----:B------:R-:W-:-:S09]  /*14c0*/  @!P5 SEL R5, R0, 0x2, P4 ;  /* 0x000000020005d807 */ /* 0x000fd20002000000 */
.L_x_28:
[----:B------:R-:W-:Y:S05]  /*14d0*/  @!P4 BRA `(.L_x_7) ;  /* 0x000000000060c947 */ /* 0x000fea0003800000 */
[----:B------:R-:W-:Y:S01]  /*14e0*/  IMAD.MOV.U32 R5, RZ, RZ, RZ ;  /* 0x000000ffff057224 */ /* 0x000fe200078e00ff */
[----:B------:R-:W-:Y:S06]  /*14f0*/  @!P3 BRA `(.L_x_7) ;  /* 0x000000000058b947 */ /* 0x000fec0003800000 */
[----:B------:R-:W-:Y:S01]  /*1500*/  IMAD.MOV.U32 R5, RZ, RZ, 0x1 ;  /* 0x00000001ff057424 */ /* 0x000fe200078e00ff */
[----:B------:R-:W-:Y:S06]  /*1510*/  @!P0 BRA `(.L_x_7) ;  /* 0x0000000000508947 */ /* 0x000fec0003800000 */
[----:B------:R-:W-:Y:S01]  /*1520*/  ISETP.NE.AND P5, PT, R15, RZ, PT ;  /* 0x000000ff0f00720c */ /* 0x000fe20003fa5270 */
[----:B------:R-:W-:-:S12]  /*1530*/  IMAD.MOV.U32 R5, RZ, RZ, 0x2 ;  /* 0x00000002ff057424 */ /* 0x000fd800078e00ff */
[----:B------:R-:W-:Y:S05]  /*1540*/  @!P5 BRA `(.L_x_7) ;  /* 0x000000000044d947 */ /* 0x000fea0003800000 */
[----:B------:R-:W-:Y:S01]  /*1550*/  ISETP.NE.AND P5, PT, R13, RZ, PT ;  /* 0x000000ff0d00720c */ /* 0x000fe20003fa5270 */
[----:B------:R-:W-:-:S12]  /*1560*/  IMAD.MOV.U32 R5, RZ, RZ, 0x3 ;  /* 0x00000003ff057424 */ /* 0x000fd800078e00ff */
[----:B------:R-:W-:Y:S05]  /*1570*/  @!P5 BRA `(.L_x_7) ;  /* 0x000000000038d947 */ /* 0x000fea0003800000 */
[----:B------:R-:W-:Y:S01]  /*1580*/  IMAD.MOV.U32 R5, RZ, RZ, 0x4 ;  /* 0x00000004ff057424 */ /* 0x000fe200078e00ff */
[----:B------:R-:W-:Y:S06]  /*1590*/  @!P1 BRA `(.L_x_7) ;  /* 0x0000000000309947 */ /* 0x000fec0003800000 */
[----:B------:R-:W-:Y:S01]  /*15a0*/  ISETP.NE.AND P0, PT, R7, 0x20, PT ;  /* 0x000000200700780c */ /* 0x000fe20003f05270 */
[----:B------:R-:W-:-:S12]  /*15b0*/  IMAD.MOV.U32 R5, RZ, RZ, 0x5 ;  /* 0x00000005ff057424 */ /* 0x000fd800078e00ff */
[----:B------:R-:W-:Y:S05]  /*15c0*/  @!P0 BRA `(.L_x_7) ;  /* 0x0000000000248947 */ /* 0x000fea0003800000 */
[----:B------:R-:W-:Y:S01]  /*15d0*/  ISETP.NE.AND P5, PT, R14, RZ, PT ;  /* 0x000000ff0e00720c */ /* 0x000fe20003fa5270 */
[----:B------:R-:W-:-:S12]  /*15e0*/  IMAD.MOV.U32 R5, RZ, RZ, 0x6 ;  /* 0x00000006ff057424 */ /* 0x000fd800078e00ff */
[----:B------:R-:W-:Y:S05]  /*15f0*/  @!P5 BRA `(.L_x_7) ;  /* 0x000000000018d947 */ /* 0x000fea0003800000 */
[----:B------:R-:W-:Y:S01]  /*1600*/  IMAD.MOV.U32 R5, RZ, RZ, 0x7 ;  /* 0x00000007ff057424 */ /* 0x000fe200078e00ff */
[----:B------:R-:W-:Y:S06]  /*1610*/  @!P2 BRA `(.L_x_7) ;  /* 0x000000000010a947 */ /* 0x000fec0003800000 */
[----:B01234-:R-:W2:Y:S01]  /*1620*/  LDG.E.U8 R2, desc[UR4][R2.64+0x8] ;  /* 0x0000080402027981 */ /* 0x01fea2000c1e1100 */
[----:B------:R-:W-:Y:S01]  /*1630*/  IMAD.MOV.U32 R5, RZ, RZ, 0x8 ;  /* 0x00000008ff057424 */ /* 0x000fe200078e00ff */
[----:B--2---:R-:W-:-:S04]  /*1640*/  ISETP.NE.AND P0, PT, R2, 0x20, PT ;  /* 0x000000200200780c */ /* 0x004fc80003f05270 */
[----:B------:R-:W-:-:S09]  /*1650*/  SEL R5, R5, 0xffffffff, !P0 ;  /* 0xffffffff05057807 */ /* 0x000fd20004000000 */
.L_x_7:
[----:B01234-:R-:W0:Y:S02]  /*1660*/  LDC.64 R2, c[0x0][0x380] ;  /* 0x0000e000ff027b82 */ /* 0x01fe240000000a00 */
[----:B0-----:R-:W-:-:S04]  /*1670*/  IADD3 R2, P0, PT, R5, R2, RZ ;  /* 0x0000000205027210 */ /* 0x001fc80007f1e0ff */
[----:B------:R-:W-:-:S05]  /*1680*/  LEA.HI.X.SX32 R3, R5, R3, 0x1, P0 ;  /* 0x0000000305037211 */ /* 0x000fca00000f0eff */
[----:B------:R-:W2:Y:S02]  /*1690*/  LDG.E.U8 R0, desc[UR4][R2.64] ;  /* 0x0000000402007981 */ /* 0x000ea4000c1e1100 */
[----:B--2---:R-:W-:-:S13]  /*16a0*/  ISETP.NE.AND P0, PT, R0, 0x20, PT ;  /* 0x000000200000780c */ /* 0x004fda0003f05270 */
[----:B------:R-:W-:Y:S05]  /*16b0*/  @P0 EXIT ;  /* 0x000000000000094d */ /* 0x000fea0003800000 */
[----:B------:R-:W-:-:S05]  /*16c0*/  IMAD.MOV.U32 R0, RZ, RZ, 0x58 ;  /* 0x00000058ff007424 */ /* 0x000fca00078e00ff */
[----:B------:R-:W-:Y:S01]  /*16d0*/  STG.E.U8 desc[UR4][R2.64], R0 ;  /* 0x0000000002007986 */ /* 0x000fe2000c101104 */
[----:B------:R-:W-:Y:S05]  /*16e0*/  EXIT ;  /* 0x000000000000794d */ /* 0x000fea0003800000 */
.L_x_45:
        /* <DEDUP_REMOVED lines=9> */
.L_x_47:


//--------------------- .nv.shared.reserved.0     --------------------------
	.section	.nv.shared.reserved.0,"aw",@nobits
	.weak		__nv_reservedSMEM_offset_0_alias
	.size		__nv_reservedSMEM_offset_0_alias, 0, 64
	.other		__nv_reservedSMEM_offset_0_alias,@"STO_CUDA_RESERVED_SHARED STV_DEFAULT"
__nv_reservedSMEM_offset_0_alias:
	.zero		0
	.zero		64


//--------------------- .nv.constant0._Z12playerB_turnPci --------------------------
	.section	.nv.constant0._Z12playerB_turnPci,"a",@progbits
	.sectionflags	@""
	.align	4
.nv.constant0._Z12playerB_turnPci:
	.zero		908


//--------------------- .nv.constant0._Z12playerA_turnPc --------------------------
	.section	.nv.constant0._Z12playerA_turnPc,"a",@progbits
	.sectionflags	@""
	.align	4
.nv.constant0._Z12playerA_turnPc:
	.zero		904


//--------------------- SYMBOLS --------------------------

	.type		.nv.reservedSmem.offset0,@object
	.size		.nv.reservedSmem.offset0,0x4
